	.target	sm_100a

	.elftype	@"ET_EXEC"


//--------------------- .note.nv.tkinfo           --------------------------
	.section	.note.nv.tkinfo,"",@"SHT_NOTE"
	.sectionflags	@"SHF_NOTE_NV_TKINFO"
	.tkinfo
        /*0018*/ 	.word	0x00000081
        /*0030*/ 	.string	""
        /*0030*/ 	.string	"ptxas-blackwell"
        /*0030*/ 	.string	"Cuda compilation tools, release 12.9, V12.9.86"
        /*0030*/ 	.string	"Build cuda_12.9.r12.9/compiler.36037853_0"
        /*0030*/ 	.string	"-v  -suppress-debug-info  -lineinfo  -arch sm_100a "



//--------------------- .note.nv.cuver            --------------------------
	.section	.note.nv.cuver,"",@"SHT_NOTE"
	.sectionflags	@"SHF_NOTE_NV_CUVER"
        /*0018*/ 	.short	0x0001
        /*001a*/ 	.short	0x0064
        /*001c*/ 	.short	0x0001
        /*001e*/ 	.short	0x0000
        /*0020*/ 	.short	0x0001
        /*0022*/ 	.short	0x0000


//--------------------- .nv.info                  --------------------------
	.section	.nv.info,"",@"SHT_CUDA_INFO"
	.align	4


	//----- nvinfo : EIATTR_REGCOUNT
	.align		4
        /*0000*/ 	.byte	0x04, 0x2f
        /*0002*/ 	.short	(.L_4 - .L_3)
	.align		4
.L_3:
        /*0004*/ 	.word	index@(gluon_tcgen05)
        /*0008*/ 	.word	0x000000aa


	//----- nvinfo : EIATTR_FRAME_SIZE
	.align		4
.L_4:
        /*000c*/ 	.byte	0x04, 0x11
        /*000e*/ 	.short	(.L_6 - .L_5)
	.align		4
.L_5:
        /*0010*/ 	.word	index@($__internal_2_$__cuda_sm10x_tcgen05_guardrail_trap_unallocated_columns_being_dealloced)
        /*0014*/ 	.word	0x00000000


	//----- nvinfo : EIATTR_FRAME_SIZE
	.align		4
.L_6:
        /*0018*/ 	.byte	0x04, 0x11
        /*001a*/ 	.short	(.L_8 - .L_7)
	.align		4
.L_7:
        /*001c*/ 	.word	index@($__internal_1_$__cuda_sm10x_tcgen05_guardrail_trap_phase_invalid_during_alloc)
        /*0020*/ 	.word	0x00000000


	//----- nvinfo : EIATTR_FRAME_SIZE
	.align		4
.L_8:
        /*0024*/ 	.byte	0x04, 0x11
        /*0026*/ 	.short	(.L_10 - .L_9)
	.align		4
.L_9:
        /*0028*/ 	.word	index@($__internal_0_$__cuda_sm10x_tcgen05_guardrail_trap_col_being_dealloced_not_returned_by_alloc)
        /*002c*/ 	.word	0x00000000


	//----- nvinfo : EIATTR_FRAME_SIZE
	.align		4
.L_10:
        /*0030*/ 	.byte	0x04, 0x11
        /*0032*/ 	.short	(.L_12 - .L_11)
	.align		4
.L_11:
        /*0034*/ 	.word	index@(gluon_tcgen05)
        /*0038*/ 	.word	0x00000000


	//----- nvinfo : EIATTR_MIN_STACK_SIZE
	.align		4
.L_12:
        /*003c*/ 	.byte	0x04, 0x12
        /*003e*/ 	.short	(.L_14 - .L_13)
	.align		4
.L_13:
        /*0040*/ 	.word	index@(gluon_tcgen05)
        /*0044*/ 	.word	0x00000000
.L_14:


//--------------------- .nv.info.gluon_tcgen05    --------------------------
	.section	.nv.info.gluon_tcgen05,"",@"SHT_CUDA_INFO"
	.sectionflags	@""
	.align	4


	//----- nvinfo : EIATTR_CUDA_API_VERSION
	.align		4
        /*0000*/ 	.byte	0x04, 0x37
        /*0002*/ 	.short	(.L_16 - .L_15)
.L_15:
        /*0004*/ 	.word	0x00000081


	//----- nvinfo : EIATTR_KPARAM_INFO
	.align		4
.L_16:
        /*0008*/ 	.byte	0x04, 0x17
        /*000a*/ 	.short	(.L_18 - .L_17)
.L_17:
        /*000c*/ 	.word	0x00000000
        /*0010*/ 	.short	0x000a
        /*0012*/ 	.short	0x0048
        /*0014*/ 	.byte	0x00, 0xf4, 0x21, 0x00


	//----- nvinfo : EIATTR_KPARAM_INFO
	.align		4
.L_18:
        /*0018*/ 	.byte	0x04, 0x17
        /*001a*/ 	.short	(.L_20 - .L_19)
.L_19:
        /*001c*/ 	.word	0x00000000
        /*0020*/ 	.short	0x0009
        /*0022*/ 	.short	0x0040
        /*0024*/ 	.byte	0x00, 0xf4, 0x21, 0x00


	//----- nvinfo : EIATTR_KPARAM_INFO
	.align		4
.L_20:
        /*0028*/ 	.byte	0x04, 0x17
        /*002a*/ 	.short	(.L_22 - .L_21)
.L_21:
        /*002c*/ 	.word	0x00000000
        /*0030*/ 	.short	0x0008
        /*0032*/ 	.short	0x0038
        /*0034*/ 	.byte	0x00, 0xf0, 0x21, 0x00


	//----- nvinfo : EIATTR_KPARAM_INFO
	.align		4
.L_22:
        /*0038*/ 	.byte	0x04, 0x17
        /*003a*/ 	.short	(.L_24 - .L_23)
.L_23:
        /*003c*/ 	.word	0x00000000
        /*0040*/ 	.short	0x0007
        /*0042*/ 	.short	0x0030
        /*0044*/ 	.byte	0x00, 0xf0, 0x21, 0x00


	//----- nvinfo : EIATTR_KPARAM_INFO
	.align		4
.L_24:
        /*0048*/ 	.byte	0x04, 0x17
        /*004a*/ 	.short	(.L_26 - .L_25)
.L_25:
        /*004c*/ 	.word	0x00000000
        /*0050*/ 	.short	0x0006
        /*0052*/ 	.short	0x0028
        /*0054*/ 	.byte	0x00, 0xf0, 0x21, 0x00


	//----- nvinfo : EIATTR_KPARAM_INFO
	.align		4
.L_26:
        /*0058*/ 	.byte	0x04, 0x17
        /*005a*/ 	.short	(.L_28 - .L_27)
.L_27:
        /*005c*/ 	.word	0x00000000
        /*0060*/ 	.short	0x0005
        /*0062*/ 	.short	0x0020
        /*0064*/ 	.byte	0x00, 0xf0, 0x11, 0x00


	//----- nvinfo : EIATTR_KPARAM_INFO
	.align		4
.L_28:
        /*0068*/ 	.byte	0x04, 0x17
        /*006a*/ 	.short	(.L_30 - .L_29)
.L_29:
        /*006c*/ 	.word	0x00000000
        /*0070*/ 	.short	0x0004
        /*0072*/ 	.short	0x001c
        /*0074*/ 	.byte	0x00, 0xf0, 0x11, 0x00


	//----- nvinfo : EIATTR_KPARAM_INFO
	.align		4
.L_30:
        /*0078*/ 	.byte	0x04, 0x17
        /*007a*/ 	.short	(.L_32 - .L_31)
.L_31:
        /*007c*/ 	.word	0x00000000
        /*0080*/ 	.short	0x0003
        /*0082*/ 	.short	0x0018
        /*0084*/ 	.byte	0x00, 0xf0, 0x11, 0x00


	//----- nvinfo : EIATTR_KPARAM_INFO
	.align		4
.L_32:
        /*0088*/ 	.byte	0x04, 0x17
        /*008a*/ 	.short	(.L_34 - .L_33)
.L_33:
        /*008c*/ 	.word	0x00000000
        /*0090*/ 	.short	0x0002
        /*0092*/ 	.short	0x0010
        /*0094*/ 	.byte	0x00, 0xf4, 0x21, 0x00


	//----- nvinfo : EIATTR_KPARAM_INFO
	.align		4
.L_34:
        /*0098*/ 	.byte	0x04, 0x17
        /*009a*/ 	.short	(.L_36 - .L_35)
.L_35:
        /*009c*/ 	.word	0x00000000
        /*00a0*/ 	.short	0x0001
        /*00a2*/ 	.short	0x0008
        /*00a4*/ 	.byte	0x00, 0xf4, 0x21, 0x00


	//----- nvinfo : EIATTR_KPARAM_INFO
	.align		4
.L_36:
        /*00a8*/ 	.byte	0x04, 0x17
        /*00aa*/ 	.short	(.L_38 - .L_37)
.L_37:
        /*00ac*/ 	.word	0x00000000
        /*00b0*/ 	.short	0x0000
        /*00b2*/ 	.short	0x0000
        /*00b4*/ 	.byte	0x00, 0xf4, 0x21, 0x00


	//----- nvinfo : EIATTR_AT_ENTRY_FRAGMENTS
	.align		4
.L_38:
        /*00b8*/ 	.byte	0x04, 0x4f
        /*00ba*/ 	.short	(.L_40 - .L_39)


	//   ....[0]....
.L_39:
        /*00bc*/ 	.word	0x00000004


	//----- nvinfo : EIATTR_RESERVED_SMEM_USED
	.align		4
.L_40:
        /*00c0*/ 	.byte	0x01, 0x41
	.zero		2


	//----- nvinfo : EIATTR_SPARSE_MMA_MASK
	.align		4
        /*00c4*/ 	.byte	0x03, 0x50
        /*00c6*/ 	.short	0x0000


	//----- nvinfo : EIATTR_TCGEN05_1CTA_USED
	.align		4
        /*00c8*/ 	.byte	0x01, 0x51
	.zero		2


	//----- nvinfo : EIATTR_MAXREG_COUNT
	.align		4
        /*00cc*/ 	.byte	0x03, 0x1b
        /*00ce*/ 	.short	0x00ff


	//----- nvinfo : EIATTR_NUM_BARRIERS
	.align		4
        /*00d0*/ 	.byte	0x02, 0x4c
        /*00d2*/ 	.byte	0x01
	.zero		1


	//----- nvinfo : EIATTR_INT_WARP_WIDE_INSTR_OFFSETS
	.align		4
        /*00d4*/ 	.byte	0x04, 0x31
        /*00d6*/ 	.short	(.L_42 - .L_41)


	//   ....[0]....
.L_41:
        /*00d8*/ 	.word	0x00001690


	//   ....[1]....
        /*00dc*/ 	.word	0x000016b0


	//   ....[2]....
        /*00e0*/ 	.word	0x00001740


	//   ....[3]....
        /*00e4*/ 	.word	0x00001900


	//   ....[4]....
        /*00e8*/ 	.word	0x00001910


	//   ....[5]....
        /*00ec*/ 	.word	0x00001970


	//   ....[6]....
        /*00f0*/ 	.word	0x00001980


	//   ....[7]....
        /*00f4*/ 	.word	0x00001c50


	//   ....[8]....
        /*00f8*/ 	.word	0x00001c60


	//   ....[9]....
        /*00fc*/ 	.word	0x00001de0


	//   ....[10]....
        /*0100*/ 	.word	0x00001e10


	//   ....[11]....
        /*0104*/ 	.word	0x00001e40


	//   ....[12]....
        /*0108*/ 	.word	0x00001e60


	//   ....[13]....
        /*010c*/ 	.word	0x00002160


	//   ....[14]....
        /*0110*/ 	.word	0x00002170


	//   ....[15]....
        /*0114*/ 	.word	0x000023b0


	//   ....[16]....
        /*0118*/ 	.word	0x000023c0


	//   ....[17]....
        /*011c*/ 	.word	0x00002fd0


	//   ....[18]....
        /*0120*/ 	.word	0x00003020


	//----- nvinfo : EIATTR_COOP_GROUP_MASK_REGIDS
	.align		4
.L_42:
        /*0124*/ 	.byte	0x04, 0x29
        /*0126*/ 	.short	(.L_44 - .L_43)


	//   ....[0]....
.L_43:
        /*0128*/ 	.word	0xffffffff


	//   ....[1]....
        /*012c*/ 	.word	0xffffffff


	//   ....[2]....
        /*0130*/ 	.word	0xffffffff


	//   ....[3]....
        /*0134*/ 	.word	0xffffffff


	//   ....[4]....
        /*0138*/ 	.word	0xffffffff


	//   ....[5]....
        /*013c*/ 	.word	0xffffffff


	//   ....[6]....
        /*0140*/ 	.word	0xffffffff


	//   ....[7]....
        /*0144*/ 	.word	0xffffffff


	//   ....[8]....
        /*0148*/ 	.word	0xffffffff


	//   ....[9]....
        /*014c*/ 	.word	0xffffffff


	//----- nvinfo : EIATTR_COOP_GROUP_INSTR_OFFSETS
	.align		4
.L_44:
        /*0150*/ 	.byte	0x04, 0x28
        /*0152*/ 	.short	(.L_46 - .L_45)


	//   ....[0]....
.L_45:
        /*0154*/ 	.word	0x00000050


	//   ....[1]....
        /*0158*/ 	.word	0x00000310


	//   ....[2]....
        /*015c*/ 	.word	0x000004f0


	//   ....[3]....
        /*0160*/ 	.word	0x00000980


	//   ....[4]....
        /*0164*/ 	.word	0x00000ac0


	//   ....[5]....
        /*0168*/ 	.word	0x00000fa0


	//   ....[6]....
        /*016c*/ 	.word	0x000010e0


	//   ....[7]....
        /*0170*/ 	.word	0x00001530


	//   ....[8]....
        /*0174*/ 	.word	0x00002e60


	//   ....[9]....
        /*0178*/ 	.word	0x000030d0


	//----- nvinfo : EIATTR_VRC_CTA_INIT_COUNT
	.align		4
.L_46:
        /*017c*/ 	.byte	0x02, 0x4a
        /*017e*/ 	.byte	0x80
	.zero		1


	//----- nvinfo : EIATTR_MBARRIER_INSTR_OFFSETS
	.align		4
        /*0180*/ 	.byte	0x04, 0x39
        /*0182*/ 	.short	(.L_48 - .L_47)


	//   ....[0]....
.L_47:
        /*0184*/ 	.word	0x00001760
        /*0188*/ 	.word	0x000000ff
        /*018c*/ 	.word	0x00018000
        /*0190*/ 	.short	0x0100
        /*0192*/ 	.byte	0x08
	.zero		1


	//   ....[1]....
        /*0194*/ 	.word	0x00001770
        /*0198*/ 	.word	0x000000ff
        /*019c*/ 	.word	0x00018010
        /*01a0*/ 	.short	0x0100
        /*01a2*/ 	.byte	0x08
	.zero		1


	//   ....[2]....
        /*01a4*/ 	.word	0x00001820
        /*01a8*/ 	.word	0x000000ff
        /*01ac*/ 	.word	0x00018008
        /*01b0*/ 	.short	0x0100
        /*01b2*/ 	.byte	0x08
	.zero		1


	//   ....[3]....
        /*01b4*/ 	.word	0x00001830
        /*01b8*/ 	.word	0x000000ff
        /*01bc*/ 	.word	0x00018018
        /*01c0*/ 	.short	0x0100
        /*01c2*/ 	.byte	0x08
	.zero		1


	//   ....[4]....
        /*01c4*/ 	.word	0x00001a10
        /*01c8*/ 	.word	0x000000ff
        /*01cc*/ 	.word	0x00018000
        /*01d0*/ 	.short	0x010a
        /*01d2*/ 	.byte	0x08
	.zero		1


	//   ....[5]....
        /*01d4*/ 	.word	0x00001cb0
        /*01d8*/ 	.word	0x000000ff
        /*01dc*/ 	.word	0x00018010
        /*01e0*/ 	.short	0x010a
        /*01e2*/ 	.byte	0x08
	.zero		1


	//   ....[6]....
        /*01e4*/ 	.word	0x00001ee0
        /*01e8*/ 	.word	0x000000ff
        /*01ec*/ 	.word	0x00018000
        /*01f0*/ 	.short	0x010a
        /*01f2*/ 	.byte	0x1c
	.zero		1


	//   ....[7]....
        /*01f4*/ 	.word	0x000021b0
        /*01f8*/ 	.word	0x000000ff
        /*01fc*/ 	.word	0x00018010
        /*0200*/ 	.short	0x010a
        /*0202*/ 	.byte	0x1c
	.zero		1


	//   ....[8]....
        /*0204*/ 	.word	0x00002280
        /*0208*/ 	.word	0x000000ff
        /*020c*/ 	.word	0x00018000
        /*0210*/ 	.short	0x0108
        /*0212*/ 	.byte	0x08
	.zero		1


	//   ....[9]....
        /*0214*/ 	.word	0x00002290
        /*0218*/ 	.word	0x000000ff
        /*021c*/ 	.word	0x00018010
        /*0220*/ 	.short	0x0108
        /*0222*/ 	.byte	0x08
	.zero		1


	//   ....[10]....
        /*0224*/ 	.word	0x000022e0
        /*0228*/ 	.word	0x000000ff
        /*022c*/ 	.word	0x00018008
        /*0230*/ 	.short	0x0108
        /*0232*/ 	.byte	0x08
	.zero		1


	//   ....[11]....
        /*0234*/ 	.word	0x000022f0
        /*0238*/ 	.word	0x000000ff
        /*023c*/ 	.word	0x00018018
        /*0240*/ 	.short	0x0108
        /*0242*/ 	.byte	0x08
	.zero		1


	//   ....[12]....
        /*0244*/ 	.word	0x000030f0
        /*0248*/ 	.word	0x000000ff
        /*024c*/ 	.word	0x00018000
        /*0250*/ 	.short	0x010a
        /*0252*/ 	.byte	0x08
	.zero		1


	//   ....[13]....
        /*0254*/ 	.word	0x00003120
        /*0258*/ 	.word	0x000000ff
        /*025c*/ 	.word	0x00018010
        /*0260*/ 	.short	0x010a
        /*0262*/ 	.byte	0x08
	.zero		1


	//   ....[14]....
        /*0264*/ 	.word	0x00003150
        /*0268*/ 	.word	0x000000ff
        /*026c*/ 	.word	0x00018000
        /*0270*/ 	.short	0x010a
        /*0272*/ 	.byte	0x1c
	.zero		1


	//   ....[15]....
        /*0274*/ 	.word	0x00003180
        /*0278*/ 	.word	0x000000ff
        /*027c*/ 	.word	0x00018010
        /*0280*/ 	.short	0x010a
        /*0282*/ 	.byte	0x1c
	.zero		1


	//----- nvinfo : EIATTR_NUM_MBARRIERS
	.align		4
.L_48:
        /*0284*/ 	.byte	0x03, 0x38
        /*0286*/ 	.short	0x0004


	//----- nvinfo : EIATTR_EXIT_INSTR_OFFSETS
	.align		4
        /*0288*/ 	.byte	0x04, 0x1c
        /*028a*/ 	.short	(.L_50 - .L_49)


	//   ....[0]....
.L_49:
        /*028c*/ 	.word	0x000030e0


	//----- nvinfo : EIATTR_REQNTID
	.align		4
.L_50:
        /*0290*/ 	.byte	0x04, 0x10
        /*0292*/ 	.short	(.L_52 - .L_51)
.L_51:
        /*0294*/ 	.word	0x00000080
        /*0298*/ 	.word	0x00000001
        /*029c*/ 	.word	0x00000001


	//----- nvinfo : EIATTR_CRS_STACK_SIZE
	.align		4
.L_52:
        /*02a0*/ 	.byte	0x04, 0x1e
        /*02a2*/ 	.short	(.L_54 - .L_53)
.L_53:
        /*02a4*/ 	.word	0x00000000


	//----- nvinfo : EIATTR_CBANK_PARAM_SIZE
	.align		4
.L_54:
        /*02a8*/ 	.byte	0x03, 0x19
        /*02aa*/ 	.short	0x0050


	//----- nvinfo : EIATTR_PARAM_CBANK
	.align		4
        /*02ac*/ 	.byte	0x04, 0x0a
        /*02ae*/ 	.short	(.L_56 - .L_55)
	.align		4
.L_55:
        /*02b0*/ 	.word	index@(.nv.constant0.gluon_tcgen05)
        /*02b4*/ 	.short	0x0380
        /*02b6*/ 	.short	0x0050


	//----- nvinfo : EIATTR_SW_WAR
	.align		4
.L_56:
        /*02b8*/ 	.byte	0x04, 0x36
        /*02ba*/ 	.short	(.L_58 - .L_57)
.L_57:
        /*02bc*/ 	.word	0x00000008
.L_58:


//--------------------- .nv.compat                --------------------------
	.section	.nv.compat,"",@"SHT_CUDA_COMPAT_INFO"
	.align	4
        /*0000*/ 	.byte	0x02, 0x02, 0x02, 0x00, 0x02, 0x05, 0x05, 0x00, 0x02, 0x03, 0x03, 0x00, 0x02, 0x06, 0x01, 0x00


//--------------------- .nv.callgraph             --------------------------
	.section	.nv.callgraph,"",@"SHT_CUDA_CALLGRAPH"
	.align	4
	.sectionentsize	8
	.align		4
        /*0000*/ 	.word	0x00000000
	.align		4
        /*0004*/ 	.word	0xffffffff
	.align		4
        /*0008*/ 	.word	0x00000000
	.align		4
        /*000c*/ 	.word	0xfffffffe
	.align		4
        /*0010*/ 	.word	0x00000000
	.align		4
        /*0014*/ 	.word	0xfffffffd
	.align		4
        /*0018*/ 	.word	0x00000000
	.align		4
        /*001c*/ 	.word	0xfffffffc


//--------------------- .text.gluon_tcgen05       --------------------------
	.section	.text.gluon_tcgen05,"ax",@progbits
	.align	128
        .global         gluon_tcgen05
        .type           gluon_tcgen05,@function
        .size           gluon_tcgen05,(.L_x_78 - gluon_tcgen05)
        .other          gluon_tcgen05,@"STO_CUDA_ENTRY STV_DEFAULT"
gluon_tcgen05:
.text.gluon_tcgen05:
[----:B------:R-:W1:Y:S01]  /*0000*/  LDC R1, c[0x0][0x37c] ;  /* 0x0000df00ff017b82 */ /* 0x000e620000000800 */
[----:B------:R-:W2:Y:S02]  /*0010*/  S2R R0, SR_TID.X ;  /* 0x0000000000007919 */ /* 0x000ea40000002100 */
[----:B--2---:R-:W-:-:S13]  /*0020*/  ISETP.GE.U32.AND P2, PT, R0, 0x20, PT ;  /* 0x000000200000780c */ /* 0x004fda0003f46070 */
[----:B------:R-:W-:Y:S05]  /*0030*/  @P2 BRA `(.L_x_0) ;  /* 0x0000000000b82947 */ /* 0x000fea0003800000 */
[----:B------:R-:W2:Y:S01]  /*0040*/  S2UR UR6, SR_CgaCtaId ;  /* 0x00000000000679c3 */ /* 0x000ea20000008800 */
[----:B------:R-:W-:Y:S01]  /*0050*/  NOP ;  /* 0x0000000000007918 */ /* 0x000fe20000000000 */
[----:B------:R-:W-:Y:S02]  /*0060*/  UMOV UR4, 0x40 ;  /* 0x0000004000047882 */ /* 0x000fe40000000000 */
[----:B--2---:R-:W-:-:S09]  /*0070*/  ULEA UR4, UR6, UR4, 0x18 ;  /* 0x0000000406047291 */ /* 0x004fd2000f8ec0ff */
[----:B------:R-:W2:Y:S01]  /*0080*/  LDS.U8 R2, [UR4] ;  /* 0x00000004ff027984 */ /* 0x000ea20008000000 */
[----:B------:R-:W-:Y:S02]  /*0090*/  UMOV UR4, 0x400 ;  /* 0x0000040000047882 */ /* 0x000fe40000000000 */
[----:B------:R-:W-:Y:S01]  /*00a0*/  ULEA UR4, UR6, UR4, 0x18 ;  /* 0x0000000406047291 */ /* 0x000fe2000f8ec0ff */
[----:B--2---:R-:W-:-:S13]  /*00b0*/  ISETP.NE.AND P0, PT, R2, RZ, PT ;  /* 0x000000ff0200720c */ /* 0x004fda0003f05270 */
[----:B------:R-:W-:Y:S05]  /*00c0*/  @P0 BRA `(.L_x_1) ;  /* 0x00000000007c0947 */ /* 0x000fea0003800000 */
[----:B------:R-:W-:-:S13]  /*00d0*/  ELECT P0, URZ, PT ;  /* 0x0000000000ff782f */ /* 0x000fda0003800000 */
[----:B------:R-:W-:Y:S05]  /*00e0*/  @!P0 BRA `(.L_x_2) ;  /* 0x0000000000848947 */ /* 0x000fea0003800000 */
[----:B------:R-:W-:Y:S01]  /*00f0*/  UMOV UR5, 0x8 ;  /* 0x0000000800057882 */ /* 0x000fe20000000000 */
[----:B------:R-:W-:Y:S02]  /*0100*/  IMAD.MOV.U32 R5, RZ, RZ, 0x1 ;  /* 0x00000001ff057424 */ /* 0x000fe400078e00ff */
[----:B------:R-:W-:Y:S02]  /*0110*/  IMAD.MOV.U32 R3, RZ, RZ, 0xff ;  /* 0x000000ffff037424 */ /* 0x000fe400078e00ff */
[----:B------:R-:W-:Y:S04]  /*0120*/  DEPBAR.LE SB2, 0x36 ;  /* 0x0000ad800000791a */ /* 0x000fe80000000000 */
[----:B------:R-:W2:Y:S02]  /*0130*/  UTCATOMSWS.FIND_AND_SET.ALIGN UP0, UR5, UR5 ;  /* 0x00000005000575e3 */ /* 0x000ea40008000800 */
[----:B--2---:R-:W-:-:S04]  /*0140*/  PLOP3.LUT P0, PT, PT, PT, UP0, 0x80, 0x8 ;  /* 0x000000000008781c */ /* 0x004fc80003f0f008 */
[----:B------:R-:W-:-:S04]  /*0150*/  SEL R2, RZ, 0xffffffff, !P0 ;  /* 0xffffffffff027807 */ /* 0x000fc80004000000 */
[----:B------:R-:W-:Y:S01]  /*0160*/  ISETP.NE.AND P0, PT, R2, RZ, PT ;  /* 0x000000ff0200720c */ /* 0x000fe20003f05270 */
[----:B------:R-:W-:-:S12]  /*0170*/  IMAD.U32 R2, RZ, RZ, UR5 ;  /* 0x00000005ff027e24 */ /* 0x000fd8000f8e00ff */
[----:B------:R-:W-:Y:S05]  /*0180*/  @P0 BRA `(.L_x_3) ;  /* 0x0000000000240947 */ /* 0x000fea0003800000 */
.L_x_4:
[----:B------:R-:W-:Y:S05]  /*0190*/  NANOSLEEP 0x64 ;  /* 0x000000640000795d */ /* 0x000fea0003800000 */
[----:B------:R-:W-:-:S05]  /*01a0*/  UMOV UR5, 0x8 ;  /* 0x0000000800057882 */ /* 0x000fca0000000000 */
[----:B------:R-:W-:Y:S04]  /*01b0*/  DEPBAR.LE SB2, 0x36 ;  /* 0x0000ad800000791a */ /* 0x000fe80000000000 */
[----:B------:R-:W2:Y:S02]  /*01c0*/  UTCATOMSWS.FIND_AND_SET.ALIGN UP0, UR5, UR5 ;  /* 0x00000005000575e3 */ /* 0x000ea40008000800 */
[----:B--2---:R-:W-:-:S04]  /*01d0*/  PLOP3.LUT P0, PT, PT, PT, UP0, 0x80, 0x8 ;  /* 0x000000000008781c */ /* 0x004fc80003f0f008 */
[----:B------:R-:W-:-:S04]  /*01e0*/  SEL R2, RZ, 0xffffffff, !P0 ;  /* 0xffffffffff027807 */ /* 0x000fc80004000000 */
[----:B------:R-:W-:Y:S01]  /*01f0*/  ISETP.NE.AND P0, PT, R2, RZ, PT ;  /* 0x000000ff0200720c */ /* 0x000fe20003f05270 */
[----:B------:R-:W-:-:S12]  /*0200*/  IMAD.U32 R2, RZ, RZ, UR5 ;  /* 0x00000005ff027e24 */ /* 0x000fd8000f8e00ff */
[----:B------:R-:W-:Y:S05]  /*0210*/  @!P0 BRA `(.L_x_4) ;  /* 0xfffffffc00dc8947 */ /* 0x000fea000383ffff */
.L_x_3:
[C---:B------:R-:W-:Y:S01]  /*0220*/  VIADD R4, R2.reuse, 0x10 ;  /* 0x0000001002047836 */ /* 0x040fe20000000000 */
[----:B------:R-:W-:Y:S01]  /*0230*/  UMOV UR5, 0x50 ;  /* 0x0000005000057882 */ /* 0x000fe20000000000 */
[----:B------:R-:W-:Y:S01]  /*0240*/  SHF.L.U32 R3, R3, R2, RZ ;  /* 0x0000000203037219 */ /* 0x000fe200000006ff */
[----:B------:R-:W-:Y:S01]  /*0250*/  ULEA UR5, UR6, UR5, 0x18 ;  /* 0x0000000506057291 */ /* 0x000fe2000f8ec0ff */
[----:B------:R-:W-:Y:S01]  /*0260*/  IMAD.SHL.U32 R2, R2, 0x20, RZ ;  /* 0x0000002002027824 */ /* 0x000fe200078e00ff */
[----:B------:R-:W-:-:S04]  /*0270*/  SHF.L.U32 R4, R5, R4, RZ ;  /* 0x0000000405047219 */ /* 0x000fc800000006ff */
[----:B------:R-:W-:-:S05]  /*0280*/  LOP3.LUT R3, R4, R3, RZ, 0xfc, !PT ;  /* 0x0000000304037212 */ /* 0x000fca00078efcff */
[----:B------:R2:W-:Y:S04]  /*0290*/  ATOMS.OR RZ, [UR5], R3 ;  /* 0x00000003ffff798c */ /* 0x0005e8000b000005 */
[----:B------:R2:W-:Y:S01]  /*02a0*/  STS [UR4], R2 ;  /* 0x00000002ff007988 */ /* 0x0005e20008000804 */
[----:B------:R-:W-:Y:S05]  /*02b0*/  BRA `(.L_x_2) ;  /* 0x0000000000107947 */ /* 0x000fea0003800000 */
.L_x_1:
[----:B------:R-:W-:Y:S01]  /*02c0*/  IMAD.MOV.U32 R3, RZ, RZ, -0x1 ;  /* 0xffffffffff037424 */ /* 0x000fe200078e00ff */
[----:B------:R-:W-:-:S04]  /*02d0*/  MOV R2, 0x300 ;  /* 0x0000030000027802 */ /* 0x000fc80000000f00 */
[----:B------:R2:W-:Y:S03]  /*02e0*/  STS [UR4], R3 ;  /* 0x00000003ff007988 */ /* 0x0005e60008000804 */
[----:B-12---:R-:W-:Y:S05]  /*02f0*/  CALL.REL.NOINC `($__internal_1_$__cuda_sm10x_tcgen05_guardrail_trap_phase_invalid_during_alloc) ;  /* 0x0000002c00b87944 */ /* 0x006fea0003c00000 */
.L_x_2:
[----:B------:R-:W-:Y:S05]  /*0300*/  WARPSYNC.ALL ;  /* 0x0000000000007948 */ /* 0x000fea0003800000 */
[----:B------:R-:W-:Y:S01]  /*0310*/  NOP ;  /* 0x0000000000007918 */ /* 0x000fe20000000000 */
.L_x_0:
[----:B------:R-:W3:Y:S08]  /*0320*/  S2UR UR4, SR_CgaCtaId ;  /* 0x00000000000479c3 */ /* 0x000ef00000008800 */
[----:B------:R-:W-:Y:S01]  /*0330*/  BAR.SYNC.DEFER_BLOCKING 0x0 ;  /* 0x0000000000007b1d */ /* 0x000fe20000010000 */
[----:B--2---:R-:W-:-:S05]  /*0340*/  LOP3.LUT R2, R0, 0x7f, RZ, 0xc0, !PT ;  /* 0x0000007f00027812 */ /* 0x004fca00078ec0ff */
[----:B------:R-:W-:Y:S02]  /*0350*/  UMOV UR8, 0x400 ;  /* 0x0000040000087882 */ /* 0x000fe40000000000 */
[----:B------:R-:W2:Y:S08]  /*0360*/  LDC R12, c[0x0][0x3a0] ;  /* 0x0000e800ff0c7b82 */ /* 0x000eb00000000800 */
[----:B------:R-:W4:Y:S01]  /*0370*/  S2UR UR19, SR_CTAID.Y ;  /* 0x00000000001379c3 */ /* 0x000f220000002600 */
[----:B---3--:R-:W-:-:S09]  /*0380*/  ULEA UR8, UR4, UR8, 0x18 ;  /* 0x0000000804087291 */ /* 0x008fd2000f8ec0ff */
[----:B------:R-:W3:Y:S01]  /*0390*/  LDS R4, [UR8] ;  /* 0x00000008ff047984 */ /* 0x000ee20008000800 */
[----:B------:R-:W-:Y:S06]  /*03a0*/  BAR.SYNC.DEFER_BLOCKING 0x0 ;  /* 0x0000000000007b1d */ /* 0x000fec0000010000 */
[----:B------:R-:W-:Y:S05]  /*03b0*/  @P2 BRA `(.L_x_5) ;  /* 0x0000000000182947 */ /* 0x000fea0003800000 */
[----:B------:R-:W-:Y:S01]  /*03c0*/  ELECT P0, URZ, PT ;  /* 0x0000000000ff782f */ /* 0x000fe20003800000 */
[----:B------:R-:W-:Y:S01]  /*03d0*/  IMAD.MOV.U32 R3, RZ, RZ, 0x1 ;  /* 0x00000001ff037424 */ /* 0x000fe200078e00ff */
[----:B------:R-:W-:Y:S01]  /*03e0*/  UMOV UR5, 0x40 ;  /* 0x0000004000057882 */ /* 0x000fe20000000000 */
[----:B------:R-:W-:Y:S01]  /*03f0*/  UVIRTCOUNT.DEALLOC.SMPOOL 0x80 ;  /* 0x000000800000784c */ /* 0x000fe20000000000 */
[----:B------:R-:W-:-:S09]  /*0400*/  ULEA UR5, UR4, UR5, 0x18 ;  /* 0x0000000504057291 */ /* 0x000fd2000f8ec0ff */
[----:B------:R5:W-:Y:S03]  /*0410*/  @P0 STS.U8 [UR5], R3 ;  /* 0x00000003ff000988 */ /* 0x000be60008000005 */
.L_x_5:
[----:B------:R-:W5:Y:S01]  /*0420*/  S2UR UR4, SR_CTAID.Z ;  /* 0x00000000000479c3 */ /* 0x000f620000002700 */
[----:B------:R-:W4:Y:S01]  /*0430*/  LDCU UR5, c[0x0][0x370] ;  /* 0x00006e00ff0577ac */ /* 0x000f220008000800 */
[----:B------:R-:W-:Y:S01]  /*0440*/  ISETP.GE.U32.AND P0, PT, R2, 0x20, PT ;  /* 0x000000200200780c */ /* 0x000fe20003f06070 */
[----:B--2---:R-:W-:Y:S01]  /*0450*/  VIADD R6, R12, 0xffffffff ;  /* 0xffffffff0c067836 */ /* 0x004fe20000000000 */
[C---:B------:R-:W-:Y:S01]  /*0460*/  ISETP.NE.U32.AND P3, PT, R2.reuse, RZ, PT ;  /* 0x000000ff0200720c */ /* 0x040fe20003f65070 */
[----:B------:R-:W5:Y:S02]  /*0470*/  LDCU UR6, c[0x0][0x374] ;  /* 0x00006e80ff0677ac */ /* 0x000f640008000800 */
[----:B-----5:R-:W-:Y:S01]  /*0480*/  LEA R3, R2, UR8, 0x2 ;  /* 0x0000000802037c11 */ /* 0x020fe2000f8e10ff */
[----:B------:R-:W-:Y:S01]  /*0490*/  BSSY.RECONVERGENT B0, `(.L_x_6) ;  /* 0x0000015000007945 */ /* 0x000fe20003800200 */
[----:B------:R-:W4:Y:S01]  /*04a0*/  S2UR UR7, SR_CTAID.X ;  /* 0x00000000000779c3 */ /* 0x000f220000002500 */
[----:B------:R-:W2:Y:S01]  /*04b0*/  LDCU.64 UR20, c[0x0][0x3c0] ;  /* 0x00007800ff1477ac */ /* 0x000ea20008000a00 */
[----:B---3--:R-:W-:-:S04]  /*04c0*/  R2UR UR23, R4 ;  /* 0x00000000041772ca */ /* 0x008fc800000e0000 */
[----:B------:R3:W-:Y:S02]  /*04d0*/  @!P0 STS [R3], RZ ;  /* 0x000000ff03008388 */ /* 0x0007e40000000800 */
[----:B------:R-:W5:Y:S01]  /*04e0*/  LDC R7, c[0x0][0x398] ;  /* 0x0000e600ff077b82 */ /* 0x000f620000000800 */
[----:B------:R-:W-:Y:S01]  /*04f0*/  NOP ;  /* 0x0000000000007918 */ /* 0x000fe20000000000 */
[----:B------:R3:W-:Y:S01]  /*0500*/  @!P3 STS [UR8+0x20], R6 ;  /* 0x00002006ff00b988 */ /* 0x0007e20008000808 */
[----:B----4-:R-:W-:-:S04]  /*0510*/  UIMAD UR4, UR4, UR6, UR19 ;  /* 0x00000006040472a4 */ /* 0x010fc8000f8e0213 */
[----:B------:R-:W-:-:S04]  /*0520*/  UIMAD UR4, UR4, UR5, UR7 ;  /* 0x00000005040472a4 */ /* 0x000fc8000f8e0207 */
[----:B------:R-:W-:-:S04]  /*0530*/  UIMAD UR4, UR4, 0x180, URZ ;  /* 0x00000180040478a4 */ /* 0x000fc8000f8e02ff */
[----:B--2---:R-:W-:Y:S01]  /*0540*/  UIADD3 UR24, UP0, UPT, UR4, UR20, URZ ;  /* 0x0000001404187290 */ /* 0x004fe2000ff1e0ff */
[----:B-----5:R-:W-:-:S03]  /*0550*/  VIADD R7, R7, 0xffffffff ;  /* 0xffffffff07077836 */ /* 0x020fc60000000000 */
[----:B------:R-:W-:Y:S01]  /*0560*/  ULEA.HI.X.SX32 UR25, UR4, UR21, 0x1, UP0 ;  /* 0x0000001504197291 */ /* 0x000fe200080f0eff */
[----:B---3--:R-:W-:Y:S11]  /*0570*/  @P3 BRA `(.L_x_7) ;  /* 0x0000000000183947 */ /* 0x008ff60003800000 */
[----:B------:R-:W2:Y:S01]  /*0580*/  LDS R4, [UR8+0x8] ;  /* 0x00000808ff047984 */ /* 0x000ea20008000800 */
[----:B------:R-:W3:Y:S01]  /*0590*/  LDC.64 R8, c[0x0][0x380] ;  /* 0x0000e000ff087b82 */ /* 0x000ee20000000a00 */
[----:B------:R-:W-:Y:S02]  /*05a0*/  IMAD.MOV.U32 R5, RZ, RZ, 0x70 ;  /* 0x00000070ff057424 */ /* 0x000fe400078e00ff */
[----:B---3--:R3:W-:Y:S03]  /*05b0*/  STS.64 [UR8], R8 ;  /* 0x00000008ff007988 */ /* 0x0087e60008000a08 */
[----:B--2---:R-:W-:-:S05]  /*05c0*/  LOP3.LUT R4, R4, 0x10, R5, 0xd8, !PT ;  /* 0x0000001004047812 */ /* 0x004fca00078ed805 */
[----:B------:R3:W-:Y:S02]  /*05d0*/  STS [UR8+0x8], R4 ;  /* 0x00000804ff007988 */ /* 0x0007e40008000808 */
.L_x_7:
[----:B------:R-:W-:Y:S05]  /*05e0*/  BSYNC.RECONVERGENT B0 ;  /* 0x0000000000007941 */ /* 0x000fea0003800200 */
.L_x_6:
[----:B------:R-:W-:Y:S04]  /*05f0*/  BSSY.RECONVERGENT B0, `(.L_x_8) ;  /* 0x000000a000007945 */ /* 0x000fe80003800200 */
[----:B------:R-:W-:Y:S05]  /*0600*/  @P3 BRA `(.L_x_9) ;  /* 0x0000000000203947 */ /* 0x000fea0003800000 */
[----:B---3--:R-:W2:Y:S01]  /*0610*/  LDS R4, [UR8+0x34] ;  /* 0x00003408ff047984 */ /* 0x008ea20008000800 */
[----:B------:R-:W-:Y:S02]  /*0620*/  IMAD.MOV.U32 R5, RZ, RZ, 0x7f000000 ;  /* 0x7f000000ff057424 */ /* 0x000fe400078e00ff */
[----:B------:R-:W-:Y:S01]  /*0630*/  @!P3 IMAD.MOV.U32 R8, RZ, RZ, 0x7f ;  /* 0x0000007fff08b424 */ /* 0x000fe200078e00ff */
[----:B------:R-:W3:Y:S02]  /*0640*/  @!P3 LDS R9, [UR8+0x38] ;  /* 0x00003808ff09b984 */ /* 0x000ee40008000800 */
[----:B--2---:R-:W-:Y:S02]  /*0650*/  LOP3.LUT R4, R4, 0xff000000, R5, 0xb8, !PT ;  /* 0xff00000004047812 */ /* 0x004fe400078eb805 */
[----:B---3--:R-:W-:-:S03]  /*0660*/  @!P3 LOP3.LUT R5, R9, 0xff, R8, 0xb8, !PT ;  /* 0x000000ff0905b812 */ /* 0x008fc600078eb808 */
[----:B------:R2:W-:Y:S04]  /*0670*/  STS [UR8+0x34], R4 ;  /* 0x00003404ff007988 */ /* 0x0005e80008000808 */
[----:B------:R2:W-:Y:S02]  /*0680*/  @!P3 STS [UR8+0x38], R5 ;  /* 0x00003805ff00b988 */ /* 0x0005e40008000808 */
.L_x_9:
[----:B------:R-:W-:Y:S05]  /*0690*/  BSYNC.RECONVERGENT B0 ;  /* 0x0000000000007941 */ /* 0x000fea0003800200 */
.L_x_8:
[----:B------:R-:W-:Y:S04]  /*06a0*/  BSSY.RECONVERGENT B0, `(.L_x_10) ;  /* 0x000000a000007945 */ /* 0x000fe80003800200 */
[----:B------:R-:W-:Y:S05]  /*06b0*/  @P3 BRA `(.L_x_11) ;  /* 0x0000000000203947 */ /* 0x000fea0003800000 */
[----:B--23--:R-:W2:Y:S01]  /*06c0*/  LDS R4, [UR8+0x1c] ;  /* 0x00001c08ff047984 */ /* 0x00cea20008000800 */
[----:B------:R-:W3:Y:S03]  /*06d0*/  LDC.64 R10, c[0x0][0x3a8] ;  /* 0x0000ea00ff0a7b82 */ /* 0x000ee60000000a00 */
[----:B------:R4:W-:Y:S01]  /*06e0*/  STS [UR8+0x24], R7 ;  /* 0x00002407ff007988 */ /* 0x0009e20008000808 */
[--C-:B---3--:R-:W-:Y:S02]  /*06f0*/  SHF.R.U32.HI R9, RZ, 0x4, R11.reuse ;  /* 0x00000004ff097819 */ /* 0x108fe4000001160b */
[----:B------:R-:W-:-:S05]  /*0700*/  SHF.R.U64 R5, R10, 0x4, R11 ;  /* 0x000000040a057819 */ /* 0x000fca000000120b */
[----:B------:R4:W-:Y:S01]  /*0710*/  STS [UR8+0xc], R5 ;  /* 0x00000c05ff007988 */ /* 0x0009e20008000808 */
[----:B--2---:R-:W-:-:S05]  /*0720*/  LOP3.LUT R4, R4, 0xf, R9, 0xb8, !PT ;  /* 0x0000000f04047812 */ /* 0x004fca00078eb809 */
[----:B------:R4:W-:Y:S02]  /*0730*/  STS [UR8+0x1c], R4 ;  /* 0x00001c04ff007988 */ /* 0x0009e40008000808 */
.L_x_11:
[----:B------:R-:W-:Y:S05]  /*0740*/  BSYNC.RECONVERGENT B0 ;  /* 0x0000000000007941 */ /* 0x000fea0003800200 */
.L_x_10:
[----:B------:R-:W-:Y:S04]  /*0750*/  BSSY.RECONVERGENT B1, `(.L_x_12) ;  /* 0x000001d000017945 */ /* 0x000fe80003800200 */
[----:B------:R-:W-:Y:S04]  /*0760*/  BSSY.RELIABLE B0, `(.L_x_13) ;  /* 0x0000018000007945 */ /* 0x000fe80003800100 */
[----:B------:R-:W-:Y:S05]  /*0770*/  @P3 BRA `(.L_x_14) ;  /* 0x00000000001c3947 */ /* 0x000fea0003800000 */
[----:B--234-:R-:W2:Y:S02]  /*0780*/  LDS R4, [UR8+0x34] ;  /* 0x00003408ff047984 */ /* 0x01cea40008000800 */
[----:B--2---:R-:W-:-:S05]  /*0790*/  LOP3.LUT R4, R4, 0x7, RZ, 0xb8, !PT ;  /* 0x0000000704047812 */ /* 0x004fca00078eb8ff */
[----:B------:R2:W-:Y:S01]  /*07a0*/  STS [UR8+0x34], R4 ;  /* 0x00003404ff007988 */ /* 0x0005e20008000808 */
[----:B------:R-:W-:Y:S05]  /*07b0*/  @P3 BRA `(.L_x_15) ;  /* 0x00000000001c3947 */ /* 0x000fea0003800000 */
[----:B--2---:R-:W2:Y:S02]  /*07c0*/  LDS R4, [UR8+0x34] ;  /* 0x00003408ff047984 */ /* 0x004ea40008000800 */
[----:B--2---:R-:W-:-:S05]  /*07d0*/  LOP3.LUT R4, R4, 0x38, RZ, 0xb8, !PT ;  /* 0x0000003804047812 */ /* 0x004fca00078eb8ff */
[----:B------:R5:W-:Y:S02]  /*07e0*/  STS [UR8+0x34], R4 ;  /* 0x00003404ff007988 */ /* 0x000be40008000808 */
.L_x_14:
[----:B------:R-:W-:Y:S05]  /*07f0*/  @P3 BRA `(.L_x_16) ;  /* 0x00000000001c3947 */ /* 0x000fea0003800000 */
[----:B--2345:R-:W2:Y:S02]  /*0800*/  LDS R4, [UR8+0x8] ;  /* 0x00000808ff047984 */ /* 0x03cea40008000800 */
[----:B--2---:R-:W-:-:S05]  /*0810*/  LOP3.LUT R4, R4, 0x780, RZ, 0xb8, !PT ;  /* 0x0000078004047812 */ /* 0x004fca00078eb8ff */
[----:B------:R3:W-:Y:S02]  /*0820*/  STS [UR8+0x8], R4 ;  /* 0x00000804ff007988 */ /* 0x0007e40008000808 */
.L_x_15:
[----:B------:R-:W-:Y:S05]  /*0830*/  @P3 BRA `(.L_x_17) ;  /* 0x0000000000283947 */ /* 0x000fea0003800000 */
[----:B--23--:R-:W2:Y:S02]  /*0840*/  LDS R4, [UR8+0x8] ;  /* 0x00000808ff047984 */ /* 0x00cea40008000800 */
[----:B--2---:R-:W-:-:S05]  /*0850*/  LOP3.LUT R4, R4, 0x1800, RZ, 0xb8, !PT ;  /* 0x0000180004047812 */ /* 0x004fca00078eb8ff */
[----:B------:R2:W-:Y:S02]  /*0860*/  STS [UR8+0x8], R4 ;  /* 0x00000804ff007988 */ /* 0x0005e40008000808 */
.L_x_16:
[----:B------:R-:W-:Y:S05]  /*0870*/  @P3 BREAK.RELIABLE B0 ;  /* 0x0000000000003942 */ /* 0x000fea0003800100 */
[----:B------:R-:W-:Y:S05]  /*0880*/  @P3 BRA `(.L_x_18) ;  /* 0x0000000000243947 */ /* 0x000fea0003800000 */
[----:B--2-4-:R-:W2:Y:S01]  /*0890*/  LDS R5, [UR8+0x8] ;  /* 0x00000808ff057984 */ /* 0x014ea20008000800 */
[----:B---3-5:R-:W-:-:S05]  /*08a0*/  IMAD.MOV.U32 R4, RZ, RZ, 0x6000 ;  /* 0x00006000ff047424 */ /* 0x028fca00078e00ff */
[----:B--2---:R-:W-:-:S04]  /*08b0*/  LOP3.LUT R4, R5, 0x6000, R4, 0xd8, !PT ;  /* 0x0000600005047812 */ /* 0x004fc800078ed804 */
[----:B------:R-:W-:-:S05]  /*08c0*/  LOP3.LUT R4, R4, 0x400000, RZ, 0xb8, !PT ;  /* 0x0040000004047812 */ /* 0x000fca00078eb8ff */
[----:B------:R4:W-:Y:S02]  /*08d0*/  STS [UR8+0x8], R4 ;  /* 0x00000804ff007988 */ /* 0x0009e40008000808 */
.L_x_17:
[----:B------:R-:W-:Y:S05]  /*08e0*/  BSYNC.RELIABLE B0 ;  /* 0x0000000000007941 */ /* 0x000fea0003800100 */
.L_x_13:
[----:B--234-:R-:W2:Y:S02]  /*08f0*/  @!P3 LDS R4, [UR8+0x8] ;  /* 0x00000808ff04b984 */ /* 0x01cea40008000800 */
[----:B--2---:R-:W-:-:S05]  /*0900*/  @!P3 LOP3.LUT R4, R4, 0x8000, RZ, 0xb8, !PT ;  /* 0x000080000404b812 */ /* 0x004fca00078eb8ff */
[----:B------:R2:W-:Y:S02]  /*0910*/  @!P3 STS [UR8+0x8], R4 ;  /* 0x00000804ff00b988 */ /* 0x0005e40008000808 */
.L_x_18:
[----:B------:R-:W-:Y:S05]  /*0920*/  BSYNC.RECONVERGENT B1 ;  /* 0x0000000000017941 */ /* 0x000fea0003800200 */
.L_x_12:
[----:B------:R-:W-:Y:S05]  /*0930*/  WARPSYNC.ALL ;  /* 0x0000000000007948 */ /* 0x000fea0003800000 */
[----:B------:R-:W-:Y:S01]  /*0940*/  NOP ;  /* 0x0000000000007918 */ /* 0x000fe20000000000 */
[----:B------:R-:W-:Y:S05]  /*0950*/  @P0 BRA `(.L_x_19) ;  /* 0x0000000000300947 */ /* 0x000fea0003800000 */
[----:B--2345:R-:W2:Y:S01]  /*0960*/  S2R R4, SR_LANEID ;  /* 0x0000000000047919 */ /* 0x03cea20000000000 */
[----:B------:R-:W-:Y:S05]  /*0970*/  WARPSYNC.ALL ;  /* 0x0000000000007948 */ /* 0x000fea0003800000 */
[----:B------:R-:W-:Y:S01]  /*0980*/  NOP ;  /* 0x0000000000007918 */ /* 0x000fe20000000000 */
[----:B--2---:R-:W-:-:S05]  /*0990*/  IMAD.SHL.U32 R8, R4, 0x4, RZ ;  /* 0x0000000404087824 */ /* 0x004fca00078e00ff */
[----:B------:R-:W2:Y:S01]  /*09a0*/  LDS R9, [R8+UR8] ;  /* 0x0000000808097984 */ /* 0x000ea20008000800 */
[----:B------:R-:W-:-:S05]  /*09b0*/  IADD3 R4, P1, PT, R8, UR24, RZ ;  /* 0x0000001808047c10 */ /* 0x000fca000ff3e0ff */
[----:B------:R-:W-:-:S05]  /*09c0*/  IMAD.X R5, RZ, RZ, UR25, P1 ;  /* 0x00000019ff057e24 */ /* 0x000fca00088e06ff */
[----:B--2---:R2:W3:Y:S01]  /*09d0*/  ATOMG.E.EXCH.STRONG.GPU PT, RZ, [R4], R9 ;  /* 0x0000000904ff73a8 */ /* 0x0044e200041ee100 */
[----:B------:R-:W-:-:S04]  /*09e0*/  DEPBAR {5,4,3,2,1,0} ;  /* 0x0000003f0000791a */ /* 0x000fc80000000000 */
[----:B------:R-:W4:Y:S02]  /*09f0*/  CCTL.E.C.LDCU.IV.DEEP [UR24] ;  /* 0x0000000018007540 */ /* 0x000f240009c08000 */
[----:B----4-:R2:W-:Y:S01]  /*0a00*/  UTMACCTL.IV [UR24] ;  /* 0x00000000180079b9 */ /* 0x0105e20008000000 */
[----:B------:R-:W-:Y:S01]  /*0a10*/  NOP ;  /* 0x0000000000007918 */ /* 0x000fe20000000000 */
.L_x_19:
[----:B------:R-:W-:Y:S05]  /*0a20*/  @P0 BRA `(.L_x_20) ;  /* 0x00000000000c0947 */ /* 0x000fea0003800000 */
[----:B------:R0:W-:Y:S01]  /*0a30*/  UTMACMDFLUSH ;  /* 0x00000000000079b7 */ /* 0x0001e20000000000 */
[----:B------:R-:W-:Y:S05]  /*0a40*/  @P0 BRA `(.L_x_20) ;  /* 0x0000000000040947 */ /* 0x000fea0003800000 */
[----:B------:R-:W-:-:S04]  /*0a50*/  DEPBAR.LE SB0, 0x0 ;  /* 0x000080000000791a */ /* 0x000fc80000000000 */
.L_x_20:
[----:B------:R-:W-:Y:S05]  /*0a60*/  WARPSYNC.ALL ;  /* 0x0000000000007948 */ /* 0x000fea0003800000 */
[----:B------:R-:W-:Y:S01]  /*0a70*/  NOP ;  /* 0x0000000000007918 */ /* 0x000fe20000000000 */
[----:B---3--:R-:W-:Y:S06]  /*0a80*/  BAR.SYNC.DEFER_BLOCKING 0x0 ;  /* 0x0000000000007b1d */ /* 0x008fec0000010000 */
[----:B------:R-:W-:Y:S02]  /*0a90*/  BSSY.RECONVERGENT B1, `(.L_x_21) ;  /* 0x000000b000017945 */ /* 0x000fe40003800200 */
[----:B------:R-:W-:Y:S06]  /*0aa0*/  BAR.SYNC.DEFER_BLOCKING 0x0 ;  /* 0x0000000000007b1d */ /* 0x000fec0000010000 */
[----:B------:R3:W-:Y:S01]  /*0ab0*/  @!P0 STS [R3], RZ ;  /* 0x000000ff03008388 */ /* 0x0007e20000000800 */
[----:B------:R-:W-:Y:S01]  /*0ac0*/  NOP ;  /* 0x0000000000007918 */ /* 0x000fe20000000000 */
[----:B------:R-:W-:Y:S05]  /*0ad0*/  @P3 BRA `(.L_x_22) ;  /* 0x0000000000183947 */ /* 0x000fea0003800000 */
[----:B--2-45:R-:W2:Y:S01]  /*0ae0*/  LDS R4, [UR8+0x8] ;  /* 0x00000808ff047984 */ /* 0x034ea20008000800 */
[----:B------:R-:W4:Y:S01]  /*0af0*/  LDC.64 R8, c[0x0][0x388] ;  /* 0x0000e200ff087b82 */ /* 0x000f220000000a00 */
[----:B------:R-:W-:Y:S02]  /*0b00*/  IMAD.MOV.U32 R5, RZ, RZ, 0x70 ;  /* 0x00000070ff057424 */ /* 0x000fe400078e00ff */
[----:B----4-:R4:W-:Y:S03]  /*0b10*/  STS.64 [UR8], R8 ;  /* 0x00000008ff007988 */ /* 0x0109e60008000a08 */
[----:B--2---:R-:W-:-:S05]  /*0b20*/  LOP3.LUT R4, R4, 0x10, R5, 0xd8, !PT ;  /* 0x0000001004047812 */ /* 0x004fca00078ed805 */
[----:B------:R4:W-:Y:S02]  /*0b30*/  STS [UR8+0x8], R4 ;  /* 0x00000804ff007988 */ /* 0x0009e40008000808 */
.L_x_22:
[----:B--2---:R-:W-:Y:S05]  /*0b40*/  BSYNC.RECONVERGENT B1 ;  /* 0x0000000000017941 */ /* 0x004fea0003800200 */
.L_x_21:
[----:B------:R-:W-:Y:S04]  /*0b50*/  BSSY.RECONVERGENT B2, `(.L_x_23) ;  /* 0x000000f000027945 */ /* 0x000fe80003800200 */
[----:B------:R-:W-:Y:S04]  /*0b60*/  BSSY.RELIABLE B1, `(.L_x_24) ;  /* 0x000000c000017945 */ /* 0x000fe80003800100 */
[----:B------:R-:W-:Y:S05]  /*0b70*/  @P3 BRA `(.L_x_25) ;  /* 0x0000000000283947 */ /* 0x000fea0003800000 */
[----:B----45:R-:W2:Y:S01]  /*0b80*/  LDS R4, [UR8+0x34] ;  /* 0x00003408ff047984 */ /* 0x030ea20008000800 */
[----:B------:R-:W-:Y:S01]  /*0b90*/  IMAD.MOV.U32 R5, RZ, RZ, 0x7f000000 ;  /* 0x7f000000ff057424 */ /* 0x000fe200078e00ff */
[----:B------:R-:W-:Y:S05]  /*0ba0*/  @P3 BREAK.RELIABLE B1 ;  /* 0x0000000000013942 */ /* 0x000fea0003800100 */
[----:B--2---:R-:W-:-:S05]  /*0bb0*/  LOP3.LUT R4, R4, 0xff000000, R5, 0xb8, !PT ;  /* 0xff00000004047812 */ /* 0x004fca00078eb805 */
[----:B------:R2:W-:Y:S01]  /*0bc0*/  STS [UR8+0x34], R4 ;  /* 0x00003404ff007988 */ /* 0x0005e20008000808 */
[----:B------:R-:W-:Y:S05]  /*0bd0*/  @P3 BRA `(.L_x_26) ;  /* 0x0000000000183947 */ /* 0x000fea0003800000 */
[----:B--2---:R-:W2:Y:S01]  /*0be0*/  LDS R4, [UR8+0x38] ;  /* 0x00003808ff047984 */ /* 0x004ea20008000800 */
[----:B------:R-:W-:-:S05]  /*0bf0*/  IMAD.MOV.U32 R5, RZ, RZ, 0xff ;  /* 0x000000ffff057424 */ /* 0x000fca00078e00ff */
[----:B--2---:R-:W-:-:S05]  /*0c00*/  LOP3.LUT R4, R4, 0xff, R5, 0xb8, !PT ;  /* 0x000000ff04047812 */ /* 0x004fca00078eb805 */
[----:B------:R2:W-:Y:S02]  /*0c10*/  STS [UR8+0x38], R4 ;  /* 0x00003804ff007988 */ /* 0x0005e40008000808 */
.L_x_25:
[----:B------:R-:W-:Y:S05]  /*0c20*/  BSYNC.RELIABLE B1 ;  /* 0x0000000000017941 */ /* 0x000fea0003800100 */
.L_x_24:
[----:B------:R2:W-:Y:S02]  /*0c30*/  @!P3 STS [UR8+0x20], R6 ;  /* 0x00002006ff00b988 */ /* 0x0005e40008000808 */
.L_x_26:
[----:B------:R-:W-:Y:S05]  /*0c40*/  BSYNC.RECONVERGENT B2 ;  /* 0x0000000000027941 */ /* 0x000fea0003800200 */
.L_x_23:
[----:B------:R-:W-:Y:S05]  /*0c50*/  WARPSYNC.ALL ;  /* 0x0000000000007948 */ /* 0x000fea0003800000 */
[----:B------:R-:W-:Y:S01]  /*0c60*/  NOP ;  /* 0x0000000000007918 */ /* 0x000fe20000000000 */
[----:B--2---:R-:W2:Y:S01]  /*0c70*/  LDC R6, c[0x0][0x39c] ;  /* 0x0000e700ff067b82 */ /* 0x004ea20000000800 */
[----:B------:R-:W-:Y:S01]  /*0c80*/  BSSY.RECONVERGENT B2, `(.L_x_27) ;  /* 0x000000b000027945 */ /* 0x000fe20003800200 */
[----:B--2---:R-:W-:-:S03]  /*0c90*/  VIADD R6, R6, 0xffffffff ;  /* 0xffffffff06067836 */ /* 0x004fc60000000000 */
[----:B------:R-:W-:Y:S05]  /*0ca0*/  @P3 BRA `(.L_x_28) ;  /* 0x0000000000203947 */ /* 0x000fea0003800000 */
[----:B----45:R-:W2:Y:S01]  /*0cb0*/  LDS R4, [UR8+0x1c] ;  /* 0x00001c08ff047984 */ /* 0x030ea20008000800 */
[----:B------:R-:W4:Y:S03]  /*0cc0*/  LDC.64 R10, c[0x0][0x3b0] ;  /* 0x0000ec00ff0a7b82 */ /* 0x000f260000000a00 */
[----:B------:R5:W-:Y:S01]  /*0cd0*/  STS [UR8+0x24], R6 ;  /* 0x00002406ff007988 */ /* 0x000be20008000808 */
[--C-:B----4-:R-:W-:Y:S02]  /*0ce0*/  SHF.R.U32.HI R9, RZ, 0x4, R11.reuse ;  /* 0x00000004ff097819 */ /* 0x110fe4000001160b */
[----:B------:R-:W-:-:S05]  /*0cf0*/  SHF.R.U64 R5, R10, 0x4, R11 ;  /* 0x000000040a057819 */ /* 0x000fca000000120b */
[----:B------:R5:W-:Y:S01]  /*0d00*/  STS [UR8+0xc], R5 ;  /* 0x00000c05ff007988 */ /* 0x000be20008000808 */
[----:B--2---:R-:W-:-:S05]  /*0d10*/  LOP3.LUT R4, R4, 0xf, R9, 0xb8, !PT ;  /* 0x0000000f04047812 */ /* 0x004fca00078eb809 */
[----:B------:R5:W-:Y:S02]  /*0d20*/  STS [UR8+0x1c], R4 ;  /* 0x00001c04ff007988 */ /* 0x000be40008000808 */
.L_x_28:
[----:B------:R-:W-:Y:S05]  /*0d30*/  BSYNC.RECONVERGENT B2 ;  /* 0x0000000000027941 */ /* 0x000fea0003800200 */
.L_x_27:
[----:B------:R-:W-:Y:S04]  /*0d40*/  BSSY.RECONVERGENT B3, `(.L_x_29) ;  /* 0x000001d000037945 */ /* 0x000fe80003800200 */
[----:B------:R-:W-:Y:S04]  /*0d50*/  BSSY.RELIABLE B2, `(.L_x_30) ;  /* 0x0000018000027945 */ /* 0x000fe80003800100 */
[----:B------:R-:W-:Y:S05]  /*0d60*/  @P3 BRA `(.L_x_31) ;  /* 0x00000000001c3947 */ /* 0x000fea0003800000 */
[----:B----45:R-:W2:Y:S02]  /*0d70*/  LDS R4, [UR8+0x34] ;  /* 0x00003408ff047984 */ /* 0x030ea40008000800 */
[----:B--2---:R-:W-:-:S05]  /*0d80*/  LOP3.LUT R4, R4, 0x7, RZ, 0xb8, !PT ;  /* 0x0000000704047812 */ /* 0x004fca00078eb8ff */
[----:B------:R2:W-:Y:S01]  /*0d90*/  STS [UR8+0x34], R4 ;  /* 0x00003404ff007988 */ /* 0x0005e20008000808 */
[----:B------:R-:W-:Y:S05]  /*0da0*/  @P3 BRA `(.L_x_32) ;  /* 0x00000000001c3947 */ /* 0x000fea0003800000 */
[----:B--2---:R-:W2:Y:S02]  /*0db0*/  LDS R4, [UR8+0x34] ;  /* 0x00003408ff047984 */ /* 0x004ea40008000800 */
[----:B--2---:R-:W-:-:S05]  /*0dc0*/  LOP3.LUT R4, R4, 0x38, RZ, 0xb8, !PT ;  /* 0x0000003804047812 */ /* 0x004fca00078eb8ff */
[----:B------:R2:W-:Y:S02]  /*0dd0*/  STS [UR8+0x34], R4 ;  /* 0x00003404ff007988 */ /* 0x0005e40008000808 */
.L_x_31:
[----:B------:R-:W-:Y:S05]  /*0de0*/  @P3 BRA `(.L_x_33) ;  /* 0x00000000001c3947 */ /* 0x000fea0003800000 */
[----:B--2-45:R-:W2:Y:S02]  /*0df0*/  LDS R4, [UR8+0x8] ;  /* 0x00000808ff047984 */ /* 0x034ea40008000800 */
[----:B--2---:R-:W-:-:S05]  /*0e00*/  LOP3.LUT R4, R4, 0x780, RZ, 0xb8, !PT ;  /* 0x0000078004047812 */ /* 0x004fca00078eb8ff */
[----:B------:R4:W-:Y:S02]  /*0e10*/  STS [UR8+0x8], R4 ;  /* 0x00000804ff007988 */ /* 0x0009e40008000808 */
.L_x_32:
[----:B------:R-:W-:Y:S05]  /*0e20*/  @P3 BRA `(.L_x_34) ;  /* 0x0000000000283947 */ /* 0x000fea0003800000 */
[----:B--2-4-:R-:W2:Y:S02]  /*0e30*/  LDS R4, [UR8+0x8] ;  /* 0x00000808ff047984 */ /* 0x014ea40008000800 */
[----:B--2---:R-:W-:-:S05]  /*0e40*/  LOP3.LUT R4, R4, 0x1800, RZ, 0xb8, !PT ;  /* 0x0000180004047812 */ /* 0x004fca00078eb8ff */
[----:B------:R2:W-:Y:S02]  /*0e50*/  STS [UR8+0x8], R4 ;  /* 0x00000804ff007988 */ /* 0x0005e40008000808 */
.L_x_33:
[----:B------:R-:W-:Y:S05]  /*0e60*/  @P3 BREAK.RELIABLE B2 ;  /* 0x0000000000023942 */ /* 0x000fea0003800100 */
[----:B------:R-:W-:Y:S05]  /*0e70*/  @P3 BRA `(.L_x_35) ;  /* 0x0000000000243947 */ /* 0x000fea0003800000 */
[----:B--2-45:R-:W2:Y:S01]  /*0e80*/  LDS R4, [UR8+0x8] ;  /* 0x00000808ff047984 */ /* 0x034ea20008000800 */
[----:B------:R-:W-:-:S05]  /*0e90*/  IMAD.MOV.U32 R5, RZ, RZ, 0x6000 ;  /* 0x00006000ff057424 */ /* 0x000fca00078e00ff */
[----:B--2---:R-:W-:-:S04]  /*0ea0*/  LOP3.LUT R4, R4, 0x6000, R5, 0xd8, !PT ;  /* 0x0000600004047812 */ /* 0x004fc800078ed805 */
[----:B------:R-:W-:-:S05]  /*0eb0*/  LOP3.LUT R4, R4, 0x400000, RZ, 0xb8, !PT ;  /* 0x0040000004047812 */ /* 0x000fca00078eb8ff */
[----:B------:R5:W-:Y:S02]  /*0ec0*/  STS [UR8+0x8], R4 ;  /* 0x00000804ff007988 */ /* 0x000be40008000808 */
.L_x_34:
[----:B------:R-:W-:Y:S05]  /*0ed0*/  BSYNC.RELIABLE B2 ;  /* 0x0000000000027941 */ /* 0x000fea0003800100 */
.L_x_30:
[----:B--2-45:R-:W2:Y:S02]  /*0ee0*/  @!P3 LDS R4, [UR8+0x8] ;  /* 0x00000808ff04b984 */ /* 0x034ea40008000800 */
[----:B--2---:R-:W-:-:S05]  /*0ef0*/  @!P3 LOP3.LUT R4, R4, 0x8000, RZ, 0xb8, !PT ;  /* 0x000080000404b812 */ /* 0x004fca00078eb8ff */
[----:B------:R2:W-:Y:S02]  /*0f00*/  @!P3 STS [UR8+0x8], R4 ;  /* 0x00000804ff00b988 */ /* 0x0005e40008000808 */
.L_x_35:
[----:B------:R-:W-:Y:S05]  /*0f10*/  BSYNC.RECONVERGENT B3 ;  /* 0x0000000000037941 */ /* 0x000fea0003800200 */
.L_x_29:
[----:B------:R-:W-:Y:S05]  /*0f20*/  WARPSYNC.ALL ;  /* 0x0000000000007948 */ /* 0x000fea0003800000 */
[----:B------:R-:W-:Y:S01]  /*0f30*/  NOP ;  /* 0x0000000000007918 */ /* 0x000fe20000000000 */
[----:B------:R-:W-:-:S04]  /*0f40*/  UIADD3 UR5, UPT, UPT, UR4, 0x80, URZ ;  /* 0x0000008004057890 */ /* 0x000fc8000fffe0ff */
[----:B------:R-:W-:-:S04]  /*0f50*/  UIADD3 UR26, UP0, UPT, UR5, UR20, URZ ;  /* 0x00000014051a7290 */ /* 0x000fc8000ff1e0ff */
[----:B------:R-:W-:Y:S01]  /*0f60*/  ULEA.HI.X.SX32 UR27, UR5, UR21, 0x1, UP0 ;  /* 0x00000015051b7291 */ /* 0x000fe200080f0eff */
[----:B------:R-:W-:Y:S11]  /*0f70*/  @P0 BRA `(.L_x_36) ;  /* 0x0000000000300947 */ /* 0x000ff60003800000 */
[----:B--2-45:R-:W2:Y:S01]  /*0f80*/  S2R R4, SR_LANEID ;  /* 0x0000000000047919 */ /* 0x034ea20000000000 */
[----:B------:R-:W-:Y:S05]  /*0f90*/  WARPSYNC.ALL ;  /* 0x0000000000007948 */ /* 0x000fea0003800000 */
[----:B------:R-:W-:Y:S01]  /*0fa0*/  NOP ;  /* 0x0000000000007918 */ /* 0x000fe20000000000 */
[----:B--2---:R-:W-:-:S05]  /*0fb0*/  IMAD.SHL.U32 R8, R4, 0x4, RZ ;  /* 0x0000000404087824 */ /* 0x004fca00078e00ff */
[----:B------:R-:W2:Y:S01]  /*0fc0*/  LDS R9, [R8+UR8] ;  /* 0x0000000808097984 */ /* 0x000ea20008000800 */
[----:B------:R-:W-:-:S05]  /*0fd0*/  IADD3 R4, P1, PT, R8, UR26, RZ ;  /* 0x0000001a08047c10 */ /* 0x000fca000ff3e0ff */
[----:B------:R-:W-:-:S05]  /*0fe0*/  IMAD.X R5, RZ, RZ, UR27, P1 ;  /* 0x0000001bff057e24 */ /* 0x000fca00088e06ff */
[----:B--2---:R2:W4:Y:S01]  /*0ff0*/  ATOMG.E.EXCH.STRONG.GPU PT, RZ, [R4], R9 ;  /* 0x0000000904ff73a8 */ /* 0x00452200041ee100 */
[----:B------:R-:W-:-:S04]  /*1000*/  DEPBAR {5,4,3,2,1,0} ;  /* 0x0000003f0000791a */ /* 0x000fc80000000000 */
[----:B------:R-:W5:Y:S02]  /*1010*/  CCTL.E.C.LDCU.IV.DEEP [UR26] ;  /* 0x000000001a007540 */ /* 0x000f640009c08000 */
[----:B-----5:R2:W-:Y:S01]  /*1020*/  UTMACCTL.IV [UR26] ;  /* 0x000000001a0079b9 */ /* 0x0205e20008000000 */
[----:B------:R-:W-:Y:S01]  /*1030*/  NOP ;  /* 0x0000000000007918 */ /* 0x000fe20000000000 */
.L_x_36:
[----:B------:R-:W-:Y:S05]  /*1040*/  @P0 BRA `(.L_x_37) ;  /* 0x00000000000c0947 */ /* 0x000fea0003800000 */
[----:B------:R0:W-:Y:S01]  /*1050*/  UTMACMDFLUSH ;  /* 0x00000000000079b7 */ /* 0x0001e20000000000 */
[----:B------:R-:W-:Y:S05]  /*1060*/  @P0 BRA `(.L_x_37) ;  /* 0x0000000000040947 */ /* 0x000fea0003800000 */
[----:B------:R-:W-:-:S04]  /*1070*/  DEPBAR.LE SB0, 0x0 ;  /* 0x000080000000791a */ /* 0x000fc80000000000 */
.L_x_37:
[----:B------:R-:W-:Y:S05]  /*1080*/  WARPSYNC.ALL ;  /* 0x0000000000007948 */ /* 0x000fea0003800000 */
[----:B------:R-:W-:Y:S01]  /*1090*/  NOP ;  /* 0x0000000000007918 */ /* 0x000fe20000000000 */
[----:B----4-:R-:W-:Y:S06]  /*10a0*/  BAR.SYNC.DEFER_BLOCKING 0x0 ;  /* 0x0000000000007b1d */ /* 0x010fec0000010000 */
[----:B------:R-:W-:Y:S02]  /*10b0*/  BSSY.RECONVERGENT B3, `(.L_x_38) ;  /* 0x000000b000037945 */ /* 0x000fe40003800200 */
[----:B------:R-:W-:Y:S06]  /*10c0*/  BAR.SYNC.DEFER_BLOCKING 0x0 ;  /* 0x0000000000007b1d */ /* 0x000fec0000010000 */
[----:B------:R4:W-:Y:S01]  /*10d0*/  @!P0 STS [R3], RZ ;  /* 0x000000ff03008388 */ /* 0x0009e20000000800 */
[----:B------:R-:W-:Y:S01]  /*10e0*/  NOP ;  /* 0x0000000000007918 */ /* 0x000fe20000000000 */
[----:B------:R-:W-:Y:S05]  /*10f0*/  @P3 BRA `(.L_x_39) ;  /* 0x0000000000183947 */ /* 0x000fea0003800000 */
[----:B---34-:R-:W3:Y:S01]  /*1100*/  LDS R3, [UR8+0x8] ;  /* 0x00000808ff037984 */ /* 0x018ee20008000800 */
[----:B--2---:R-:W2:Y:S01]  /*1110*/  LDC.64 R8, c[0x0][0x390] ;  /* 0x0000e400ff087b82 */ /* 0x004ea20000000a00 */
[----:B-----5:R-:W-:Y:S02]  /*1120*/  IMAD.MOV.U32 R4, RZ, RZ, 0x70 ;  /* 0x00000070ff047424 */ /* 0x020fe400078e00ff */
[----:B--2---:R2:W-:Y:S03]  /*1130*/  STS.64 [UR8], R8 ;  /* 0x00000008ff007988 */ /* 0x0045e60008000a08 */
[----:B---3--:R-:W-:-:S05]  /*1140*/  LOP3.LUT R3, R3, 0x10, R4, 0xd8, !PT ;  /* 0x0000001003037812 */ /* 0x008fca00078ed804 */
[----:B------:R2:W-:Y:S02]  /*1150*/  STS [UR8+0x8], R3 ;  /* 0x00000803ff007988 */ /* 0x0005e40008000808 */
.L_x_39:
[----:B--2---:R-:W-:Y:S05]  /*1160*/  BSYNC.RECONVERGENT B3 ;  /* 0x0000000000037941 */ /* 0x004fea0003800200 */
.L_x_38:
[----:B------:R-:W-:Y:S04]  /*1170*/  BSSY.RECONVERGENT B4, `(.L_x_40) ;  /* 0x0000033000047945 */ /* 0x000fe80003800200 */
[----:B------:R-:W-:Y:S04]  /*1180*/  BSSY.RELIABLE B3, `(.L_x_41) ;  /* 0x000002e000037945 */ /* 0x000fe80003800100 */
[----:B------:R-:W-:Y:S05]  /*1190*/  @P3 BRA `(.L_x_42) ;  /* 0x0000000000243947 */ /* 0x000fea0003800000 */
[----:B---34-:R-:W2:Y:S01]  /*11a0*/  LDS R3, [UR8+0x34] ;  /* 0x00003408ff037984 */ /* 0x018ea20008000800 */
[----:B-----5:R-:W-:-:S05]  /*11b0*/  IMAD.MOV.U32 R4, RZ, RZ, 0x7f000000 ;  /* 0x7f000000ff047424 */ /* 0x020fca00078e00ff */
[----:B--2---:R-:W-:-:S05]  /*11c0*/  LOP3.LUT R3, R3, 0xff000000, R4, 0xb8, !PT ;  /* 0xff00000003037812 */ /* 0x004fca00078eb804 */
[----:B------:R2:W-:Y:S01]  /*11d0*/  STS [UR8+0x34], R3 ;  /* 0x00003403ff007988 */ /* 0x0005e20008000808 */
[----:B------:R-:W-:Y:S05]  /*11e0*/  @P3 BRA `(.L_x_43) ;  /* 0x0000000000183947 */ /* 0x000fea0003800000 */
[----:B--2---:R-:W2:Y:S01]  /*11f0*/  LDS R3, [UR8+0x38] ;  /* 0x00003808ff037984 */ /* 0x004ea20008000800 */
[----:B------:R-:W-:-:S05]  /*1200*/  IMAD.MOV.U32 R4, RZ, RZ, 0x7f ;  /* 0x0000007fff047424 */ /* 0x000fca00078e00ff */
[----:B--2---:R-:W-:-:S05]  /*1210*/  LOP3.LUT R3, R3, 0xff, R4, 0xb8, !PT ;  /* 0x000000ff03037812 */ /* 0x004fca00078eb804 */
[----:B------:R2:W-:Y:S02]  /*1220*/  STS [UR8+0x38], R3 ;  /* 0x00003803ff007988 */ /* 0x0005e40008000808 */
.L_x_42:
[----:B------:R-:W-:Y:S05]  /*1230*/  @P3 BRA `(.L_x_44) ;  /* 0x00000000000c3947 */ /* 0x000fea0003800000 */
[----:B------:R2:W-:Y:S02]  /*1240*/  STS [UR8+0x20], R6 ;  /* 0x00002006ff007988 */ /* 0x0005e40008000808 */
.L_x_43:
[----:B------:R-:W-:Y:S05]  /*1250*/  @P3 BRA `(.L_x_45) ;  /* 0x0000000000243947 */ /* 0x000fea0003800000 */
[----:B------:R2:W-:Y:S02]  /*1260*/  STS [UR8+0x24], R7 ;  /* 0x00002407ff007988 */ /* 0x0005e40008000808 */
.L_x_44:
[----:B------:R-:W-:Y:S05]  /*1270*/  @P3 BRA `(.L_x_46) ;  /* 0x00000000002c3947 */ /* 0x000fea0003800000 */
[----:B--234-:R-:W2:Y:S01]  /*1280*/  LDS R3, [UR8+0x1c] ;  /* 0x00001c08ff037984 */ /* 0x01cea20008000800 */
[----:B-----5:R-:W3:Y:S02]  /*1290*/  LDC.64 R4, c[0x0][0x3b8] ;  /* 0x0000ee00ff047b82 */ /* 0x020ee40000000a00 */
[--C-:B---3--:R-:W-:Y:S02]  /*12a0*/  SHF.R.U32.HI R6, RZ, 0x4, R5.reuse ;  /* 0x00000004ff067819 */ /* 0x108fe40000011605 */
[----:B------:R-:W-:-:S05]  /*12b0*/  SHF.R.U64 R4, R4, 0x4, R5 ;  /* 0x0000000404047819 */ /* 0x000fca0000001205 */
[----:B------:R3:W-:Y:S01]  /*12c0*/  STS [UR8+0xc], R4 ;  /* 0x00000c04ff007988 */ /* 0x0007e20008000808 */
[----:B--2---:R-:W-:-:S05]  /*12d0*/  LOP3.LUT R3, R3, 0xf, R6, 0xb8, !PT ;  /* 0x0000000f03037812 */ /* 0x004fca00078eb806 */
[----:B------:R3:W-:Y:S02]  /*12e0*/  STS [UR8+0x1c], R3 ;  /* 0x00001c03ff007988 */ /* 0x0007e40008000808 */
.L_x_45:
[----:B------:R-:W-:Y:S05]  /*12f0*/  @P3 BRA `(.L_x_47) ;  /* 0x00000000001c3947 */ /* 0x000fea0003800000 */
[----:B--234-:R-:W2:Y:S02]  /*1300*/  LDS R3, [UR8+0x34] ;  /* 0x00003408ff037984 */ /* 0x01cea40008000800 */
[----:B--2---:R-:W-:-:S05]  /*1310*/  LOP3.LUT R3, R3, 0x7, RZ, 0xb8, !PT ;  /* 0x0000000703037812 */ /* 0x004fca00078eb8ff */
[----:B------:R2:W-:Y:S02]  /*1320*/  STS [UR8+0x34], R3 ;  /* 0x00003403ff007988 */ /* 0x0005e40008000808 */
.L_x_46:
[----:B------:R-:W-:Y:S05]  /*1330*/  @P3 BRA `(.L_x_48) ;  /* 0x00000000001c3947 */ /* 0x000fea0003800000 */
[----:B--234-:R-:W2:Y:S02]  /*1340*/  LDS R3, [UR8+0x34] ;  /* 0x00003408ff037984 */ /* 0x01cea40008000800 */
[----:B--2---:R-:W-:-:S05]  /*1350*/  LOP3.LUT R3, R3, 0x38, RZ, 0xb8, !PT ;  /* 0x0000003803037812 */ /* 0x004fca00078eb8ff */
[----:B------:R2:W-:Y:S02]  /*1360*/  STS [UR8+0x34], R3 ;  /* 0x00003403ff007988 */ /* 0x0005e40008000808 */
.L_x_47:
[----:B------:R-:W-:Y:S05]  /*1370*/  @P3 BRA `(.L_x_49) ;  /* 0x00000000001c3947 */ /* 0x000fea0003800000 */
[----:B--234-:R-:W2:Y:S02]  /*1380*/  LDS R3, [UR8+0x8] ;  /* 0x00000808ff037984 */ /* 0x01cea40008000800 */
[----:B--2---:R-:W-:-:S05]  /*1390*/  LOP3.LUT R3, R3, 0x780, RZ, 0xb8, !PT ;  /* 0x0000078003037812 */ /* 0x004fca00078eb8ff */
[----:B------:R2:W-:Y:S02]  /*13a0*/  STS [UR8+0x8], R3 ;  /* 0x00000803ff007988 */ /* 0x0005e40008000808 */
.L_x_48:
[----:B------:R-:W-:Y:S05]  /*13b0*/  @P3 BRA `(.L_x_50) ;  /* 0x0000000000283947 */ /* 0x000fea0003800000 */
[----:B--234-:R-:W2:Y:S02]  /*13c0*/  LDS R3, [UR8+0x8] ;  /* 0x00000808ff037984 */ /* 0x01cea40008000800 */
[----:B--2---:R-:W-:-:S05]  /*13d0*/  LOP3.LUT R3, R3, 0x1800, RZ, 0xb8, !PT ;  /* 0x0000180003037812 */ /* 0x004fca00078eb8ff */
[----:B------:R2:W-:Y:S02]  /*13e0*/  STS [UR8+0x8], R3 ;  /* 0x00000803ff007988 */ /* 0x0005e40008000808 */
.L_x_49:
[----:B------:R-:W-:Y:S05]  /*13f0*/  @P3 BREAK.RELIABLE B3 ;  /* 0x0000000000033942 */ /* 0x000fea0003800100 */
[----:B------:R-:W-:Y:S05]  /*1400*/  @P3 BRA `(.L_x_51) ;  /* 0x0000000000243947 */ /* 0x000fea0003800000 */
[----:B--234-:R-:W2:Y:S01]  /*1410*/  LDS R3, [UR8+0x8] ;  /* 0x00000808ff037984 */ /* 0x01cea20008000800 */
[----:B-----5:R-:W-:-:S05]  /*1420*/  IMAD.MOV.U32 R4, RZ, RZ, 0x6000 ;  /* 0x00006000ff047424 */ /* 0x020fca00078e00ff */
[----:B--2---:R-:W-:-:S04]  /*1430*/  LOP3.LUT R3, R3, 0x6000, R4, 0xd8, !PT ;  /* 0x0000600003037812 */ /* 0x004fc800078ed804 */
[----:B------:R-:W-:-:S05]  /*1440*/  LOP3.LUT R3, R3, 0x400000, RZ, 0xb8, !PT ;  /* 0x0040000003037812 */ /* 0x000fca00078eb8ff */
[----:B------:R2:W-:Y:S02]  /*1450*/  STS [UR8+0x8], R3 ;  /* 0x00000803ff007988 */ /* 0x0005e40008000808 */
.L_x_50:
[----:B------:R-:W-:Y:S05]  /*1460*/  BSYNC.RELIABLE B3 ;  /* 0x0000000000037941 */ /* 0x000fea0003800100 */
.L_x_41:
[----:B--234-:R-:W2:Y:S02]  /*1470*/  @!P3 LDS R3, [UR8+0x8] ;  /* 0x00000808ff03b984 */ /* 0x01cea40008000800 */
[----:B--2---:R-:W-:-:S05]  /*1480*/  @!P3 LOP3.LUT R3, R3, 0x8000, RZ, 0xb8, !PT ;  /* 0x000080000303b812 */ /* 0x004fca00078eb8ff */
[----:B------:R2:W-:Y:S02]  /*1490*/  @!P3 STS [UR8+0x8], R3 ;  /* 0x00000803ff00b988 */ /* 0x0005e40008000808 */
.L_x_51:
[----:B------:R-:W-:Y:S05]  /*14a0*/  BSYNC.RECONVERGENT B4 ;  /* 0x0000000000047941 */ /* 0x000fea0003800200 */
.L_x_40:
[----:B------:R-:W-:Y:S05]  /*14b0*/  WARPSYNC.ALL ;  /* 0x0000000000007948 */ /* 0x000fea0003800000 */
[----:B------:R-:W-:Y:S01]  /*14c0*/  NOP ;  /* 0x0000000000007918 */ /* 0x000fe20000000000 */
[----:B------:R-:W-:-:S04]  /*14d0*/  UIADD3 UR4, UPT, UPT, UR4, 0x100, URZ ;  /* 0x0000010004047890 */ /* 0x000fc8000fffe0ff */
[----:B------:R-:W-:-:S04]  /*14e0*/  UIADD3 UR20, UP0, UPT, UR4, UR20, URZ ;  /* 0x0000001404147290 */ /* 0x000fc8000ff1e0ff */
[----:B------:R-:W-:Y:S01]  /*14f0*/  ULEA.HI.X.SX32 UR21, UR4, UR21, 0x1, UP0 ;  /* 0x0000001504157291 */ /* 0x000fe200080f0eff */
[----:B------:R-:W-:Y:S11]  /*1500*/  @P0 BRA `(.L_x_52) ;  /* 0x0000000000300947 */ /* 0x000ff60003800000 */
[----:B--234-:R-:W2:Y:S01]  /*1510*/  S2R R3, SR_LANEID ;  /* 0x0000000000037919 */ /* 0x01cea20000000000 */
[----:B------:R-:W-:Y:S05]  /*1520*/  WARPSYNC.ALL ;  /* 0x0000000000007948 */ /* 0x000fea0003800000 */
[----:B------:R-:W-:Y:S01]  /*1530*/  NOP ;  /* 0x0000000000007918 */ /* 0x000fe20000000000 */
[----:B--2--5:R-:W-:-:S05]  /*1540*/  IMAD.SHL.U32 R6, R3, 0x4, RZ ;  /* 0x0000000403067824 */ /* 0x024fca00078e00ff */
        /* <DEDUP_REMOVED lines=8> */
.L_x_52:
[----:B------:R-:W-:Y:S05]  /*15d0*/  @P0 BRA `(.L_x_53) ;  /* 0x00000000000c0947 */ /* 0x000fea0003800000 */
[----:B------:R0:W-:Y:S01]  /*15e0*/  UTMACMDFLUSH ;  /* 0x00000000000079b7 */ /* 0x0001e20000000000 */
[----:B------:R-:W-:Y:S05]  /*15f0*/  @P0 BRA `(.L_x_53) ;  /* 0x0000000000040947 */ /* 0x000fea0003800000 */
[----:B------:R-:W-:-:S04]  /*1600*/  DEPBAR.LE SB0, 0x0 ;  /* 0x000080000000791a */ /* 0x000fc80000000000 */
.L_x_53:
[----:B------:R-:W-:Y:S05]  /*1610*/  WARPSYNC.ALL ;  /* 0x0000000000007948 */ /* 0x000fea0003800000 */
[----:B------:R-:W-:Y:S01]  /*1620*/  NOP ;  /* 0x0000000000007918 */ /* 0x000fe20000000000 */
[----:B---3--:R-:W-:Y:S01]  /*1630*/  BAR.SYNC.DEFER_BLOCKING 0x0 ;  /* 0x0000000000007b1d */ /* 0x008fe20000010000 */
[----:B--2-4-:R-:W-:Y:S01]  /*1640*/  SHF.R.U32.HI R3, RZ, 0x5, R0 ;  /* 0x00000005ff037819 */ /* 0x014fe20000011600 */
[----:B------:R-:W-:Y:S01]  /*1650*/  UIADD3 UR12, UPT, UPT, UR8, 0x18010, URZ ;  /* 0x00018010080c7890 */ /* 0x000fe2000fffe0ff */
[----:B------:R-:W-:Y:S01]  /*1660*/  ISETP.GE.AND P0, PT, R12, 0x1, PT ;  /* 0x000000010c00780c */ /* 0x000fe20003f06270 */
[----:B------:R-:W-:Y:S01]  /*1670*/  USHF.L.U32 UR15, UR7, 0x7, URZ ;  /* 0x00000007070f7899 */ /* 0x000fe200080006ff */
[----:B------:R-:W-:Y:S01]  /*1680*/  R2UR UR22, R3 ;  /* 0x00000000031672ca */ /* 0x000fe200000e0000 */
[----:B------:R-:W-:Y:S01]  /*1690*/  VOTEU.ALL UP0, P3 ;  /* 0x0000000000ff7886 */ /* 0x000fe20001800000 */
[----:B------:R-:W-:Y:S01]  /*16a0*/  UMOV UR4, 0x1 ;  /* 0x0000000100047882 */ /* 0x000fe20000000000 */
[----:B------:R-:W-:Y:S01]  /*16b0*/  VOTEU.ALL UP1, P3 ;  /* 0x0000000000ff7886 */ /* 0x000fe20001820000 */
[----:B------:R-:W-:Y:S01]  /*16c0*/  USHF.L.U32 UR19, UR19, 0x8, URZ ;  /* 0x0000000813137899 */ /* 0x000fe200080006ff */
[----:B------:R-:W-:Y:S01]  /*16d0*/  BSSY.RECONVERGENT B4, `(.L_x_54) ;  /* 0x0000018000047945 */ /* 0x000fe20003800200 */
[----:B------:R-:W-:-:S04]  /*16e0*/  @!UP0 UIADD3 UR10, UPT, UPT, -UR4, 0x100000, URZ ;  /* 0x00100000040a8890 */ /* 0x000fc8000fffe1ff */
[----:B------:R-:W-:Y:S02]  /*16f0*/  @!UP0 USHF.L.U32 UR11, UR10, 0xb, URZ ;  /* 0x0000000b0a0b8899 */ /* 0x000fe400080006ff */
[----:B------:R-:W-:Y:S02]  /*1700*/  @!UP0 USHF.L.U32 UR10, UR10, 0x1, URZ ;  /* 0x000000010a0a8899 */ /* 0x000fe400080006ff */
[----:B------:R-:W-:-:S04]  /*1710*/  @!UP0 UIADD3 UR4, UPT, UPT, -UR4, 0x100000, URZ ;  /* 0x0010000004048890 */ /* 0x000fc8000fffe1ff */
[----:B------:R-:W-:Y:S02]  /*1720*/  @!UP0 USHF.L.U32 UR5, UR4, 0xb, URZ ;  /* 0x0000000b04058899 */ /* 0x000fe400080006ff */
[----:B------:R-:W-:Y:S01]  /*1730*/  @!UP0 USHF.L.U32 UR4, UR4, 0x1, URZ ;  /* 0x0000000104048899 */ /* 0x000fe200080006ff */
[----:B------:R-:W-:Y:S01]  /*1740*/  VOTEU.ALL UP0, P3 ;  /* 0x0000000000ff7886 */ /* 0x000fe20001800000 */
[----:B------:R-:W2:Y:S04]  /*1750*/  FENCE.VIEW.ASYNC.S ;  /* 0x00000000000073c6 */ /* 0x000ea80000000000 */
[----:B--2---:R2:W3:Y:S06]  /*1760*/  @!UP0 SYNCS.EXCH.64 URZ, [UR8+0x18000], UR10 ;  /* 0x0180000a08ff85b2 */ /* 0x0044ec0008000100 */
[----:B------:R2:W3:Y:S02]  /*1770*/  @!UP1 SYNCS.EXCH.64 URZ, [UR8+0x18010], UR4 ;  /* 0x0180100408ff95b2 */ /* 0x0004e40008000100 */
[----:B---3--:R-:W-:Y:S06]  /*1780*/  BAR.SYNC.DEFER_BLOCKING 0x0 ;  /* 0x0000000000007b1d */ /* 0x008fec0000010000 */
[----:B------:R-:W-:Y:S05]  /*1790*/  @P3 BRA `(.L_x_55) ;  /* 0x00000000002c3947 */ /* 0x000fea0003800000 */
[----:B--2---:R-:W-:Y:S02]  /*17a0*/  UMOV UR4, 0x1 ;  /* 0x0000000100047882 */ /* 0x004fe40000000000 */
[----:B------:R-:W-:-:S04]  /*17b0*/  UIADD3 UR10, UPT, UPT, -UR4, 0x100000, URZ ;  /* 0x00100000040a7890 */ /* 0x000fc8000fffe1ff */
[----:B------:R-:W-:Y:S02]  /*17c0*/  USHF.L.U32 UR11, UR10, 0xb, URZ ;  /* 0x0000000b0a0b7899 */ /* 0x000fe400080006ff */
[----:B------:R-:W-:Y:S02]  /*17d0*/  USHF.L.U32 UR10, UR10, 0x1, URZ ;  /* 0x000000010a0a7899 */ /* 0x000fe400080006ff */
[----:B------:R-:W-:-:S04]  /*17e0*/  UIADD3 UR4, UPT, UPT, -UR4, 0x100000, URZ ;  /* 0x0010000004047890 */ /* 0x000fc8000fffe1ff */
[----:B------:R-:W-:Y:S02]  /*17f0*/  USHF.L.U32 UR5, UR4, 0xb, URZ ;  /* 0x0000000b04057899 */ /* 0x000fe400080006ff */
[----:B------:R-:W-:Y:S01]  /*1800*/  USHF.L.U32 UR4, UR4, 0x1, URZ ;  /* 0x0000000104047899 */ /* 0x000fe200080006ff */
[----:B------:R-:W2:Y:S03]  /*1810*/  FENCE.VIEW.ASYNC.S ;  /* 0x00000000000073c6 */ /* 0x000ea60000000000 */
[----:B--2---:R3:W4:Y:S08]  /*1820*/  SYNCS.EXCH.64 URZ, [UR8+0x18008], UR10 ;  /* 0x0180080a08ff75b2 */ /* 0x0047300008000100 */
[----:B------:R3:W2:Y:S02]  /*1830*/  SYNCS.EXCH.64 URZ, [UR8+0x18018], UR4 ;  /* 0x0180180408ff75b2 */ /* 0x0006a40008000100 */
[----:B---3--:R-:W-:Y:S01]  /*1840*/  NOP ;  /* 0x0000000000007918 */ /* 0x008fe20000000000 */
.L_x_55:
[----:B--2---:R-:W-:Y:S05]  /*1850*/  BSYNC.RECONVERGENT B4 ;  /* 0x0000000000047941 */ /* 0x004fea0003800200 */
.L_x_54:
[----:B------:R-:W-:Y:S05]  /*1860*/  @!P0 BRA `(.L_x_56) ;  /* 0x0000000800788947 */ /* 0x000fea0003800000 */
[----:B----4-:R-:W-:Y:S01]  /*1870*/  BAR.SYNC.DEFER_BLOCKING 0x0 ;  /* 0x0000000000007b1d */ /* 0x010fe20000010000 */
[----:B------:R-:W-:Y:S01]  /*1880*/  ELECT P1, URZ, PT ;  /* 0x0000000000ff782f */ /* 0x000fe20003820000 */
[----:B------:R-:W-:Y:S01]  /*1890*/  @!P3 IMAD.MOV.U32 R3, RZ, RZ, 0xc000 ;  /* 0x0000c000ff03b424 */ /* 0x000fe200078e00ff */
[----:B------:R-:W-:Y:S02]  /*18a0*/  UIADD3 UR4, UPT, UPT, UR8, 0x10000, URZ ;  /* 0x0001000008047890 */ /* 0x000fe4000fffe0ff */
[----:B------:R-:W-:Y:S01]  /*18b0*/  ISETP.LT.U32.AND P1, PT, R2, 0x20, P1 ;  /* 0x000000200200780c */ /* 0x000fe20000f21070 */
[----:B------:R-:W-:Y:S01]  /*18c0*/  UMOV UR7, UR15 ;  /* 0x0000000f00077c82 */ /* 0x000fe20008000000 */
[----:B------:R-:W-:Y:S01]  /*18d0*/  ELECT P0, URZ, PT ;  /* 0x0000000000ff782f */ /* 0x000fe20003800000 */
[----:B------:R-:W-:-:S03]  /*18e0*/  UMOV UR11, UR19 ;  /* 0x00000013000b7c82 */ /* 0x000fc60008000000 */
[----:B------:R-:W-:-:S07]  /*18f0*/  ISETP.LT.U32.AND P0, PT, R2, 0x20, P0 ;  /* 0x000000200200780c */ /* 0x000fce0000701070 */
[----:B------:R-:W-:Y:S01]  /*1900*/  VOTEU.ANY UP0, P1 ;  /* 0x0000000000ff7886 */ /* 0x000fe20000800100 */
[----:B------:R-:W-:-:S04]  /*1910*/  VOTEU.ANY UP2, P1 ;  /* 0x0000000000ff7886 */ /* 0x000fc80000840100 */
[----:B------:R-:W-:Y:S02]  /*1920*/  @UP0 UIADD3 UR5, UPT, UPT, UR8, 0x18000, URZ ;  /* 0x0001800008050890 */ /* 0x000fe4000fffe0ff */
[----:B------:R2:W-:Y:S01]  /*1930*/  @!P3 SYNCS.ARRIVE.TRANS64 RZ, [UR8+0x18000], R3 ;  /* 0x01800003ffffb9a7 */ /* 0x0005e20008000008 */
[----:B------:R-:W-:Y:S01]  /*1940*/  @UP0 UMOV UR6, URZ ;  /* 0x000000ff00060c82 */ /* 0x000fe20008000000 */
[----:B------:R-:W-:Y:S01]  /*1950*/  BAR.SYNC.DEFER_BLOCKING 0x0 ;  /* 0x0000000000007b1d */ /* 0x000fe20000010000 */
[----:B------:R-:W-:-:S05]  /*1960*/  UISETP.NE.U32.AND UP0, UPT, UR22, URZ, UPT ;  /* 0x000000ff1600728c */ /* 0x000fca000bf05070 */
[----:B------:R-:W-:Y:S01]  /*1970*/  VOTEU.ANY UP1, P0 ;  /* 0x0000000000ff7886 */ /* 0x000fe20000020100 */
[----:B------:R-:W-:-:S04]  /*1980*/  VOTEU.ANY UP3, P0 ;  /* 0x0000000000ff7886 */ /* 0x000fc80000060100 */
[----:B------:R-:W-:Y:S01]  /*1990*/  @UP1 UIADD3 UR9, UPT, UPT, UR8, 0x18000, URZ ;  /* 0x0001800008091890 */ /* 0x000fe2000fffe0ff */
[----:B------:R-:W-:Y:S01]  /*19a0*/  @UP1 UMOV UR10, URZ ;  /* 0x000000ff000a1c82 */ /* 0x000fe20008000000 */
[----:B------:R2:W-:Y:S01]  /*19b0*/  @UP2 UTMALDG.2D [UR4], [UR24] ;  /* 0x00000004180025b4 */ /* 0x0005e20008008000 */
[----:B------:R3:W-:Y:S06]  /*19c0*/  MEMBAR.ALL.CTA ;  /* 0x0000000000007992 */ /* 0x0007ec0000008000 */
[----:B---3--:R-:W3:Y:S02]  /*19d0*/  FENCE.VIEW.ASYNC.S ;  /* 0x00000000000073c6 */ /* 0x008ee40000000000 */
[----:B---3--:R-:W-:Y:S06]  /*19e0*/  BAR.SYNC.DEFER_BLOCKING 0x0 ;  /* 0x0000000000007b1d */ /* 0x008fec0000010000 */
[----:B------:R2:W-:Y:S02]  /*19f0*/  @UP3 UTMALDG.2D [UR8], [UR26] ;  /* 0x000000081a0035b4 */ /* 0x0005e40008008000 */
[----:B------:R-:W-:Y:S06]  /*1a00*/  BAR.SYNC.DEFER_BLOCKING 0x0 ;  /* 0x0000000000007b1d */ /* 0x000fec0000010000 */
[----:B------:R-:W3:Y:S02]  /*1a10*/  SYNCS.PHASECHK.TRANS64.TRYWAIT P0, [UR8+0x18000], RZ ;  /* 0x018000ffff0075a7 */ /* 0x000ee40008001108 */
[----:B--23--:R-:W-:Y:S05]  /*1a20*/  @!P0 BRA `(.L_x_57) ;  /* 0x0000001400b08947 */ /* 0x00cfea0003800000 */
.L_x_71:
[----:B------:R-:W-:Y:S05]  /*1a30*/  BRA.U UP0, `(.L_x_58) ;  /* 0x0000000100747547 */ /* 0x000fea000b800000 */
[----:B------:R-:W-:Y:S02]  /*1a40*/  USHF.R.U32.HI UR6, URZ, 0x4, UR4 ;  /* 0x00000004ff067899 */ /* 0x000fe40008011604 */
[----:B------:R-:W-:Y:S02]  /*1a50*/  USHF.R.U32.HI UR10, URZ, 0x4, UR8 ;  /* 0x00000004ff0a7899 */ /* 0x000fe40008011608 */
[----:B------:R-:W-:Y:S02]  /*1a60*/  USGXT.U32 UR6, UR6, 0xe ;  /* 0x0000000e0606789a */ /* 0x000fe40008000000 */
[----:B------:R-:W-:Y:S02]  /*1a70*/  USGXT.U32 UR10, UR10, 0xe ;  /* 0x0000000e0a0a789a */ /* 0x000fe40008000000 */
[----:B------:R-:W-:Y:S02]  /*1a80*/  UIADD3 UR34, UP0, UPT, UR6, 0x2, URZ ;  /* 0x0000000206227890 */ /* 0x000fe4000ff1e0ff */
[----:B------:R-:W-:Y:S01]  /*1a90*/  UIADD3 UR32, UP1, UPT, UR10, 0x2, URZ ;  /* 0x000000020a207890 */ /* 0x000fe2000ff3e0ff */
[----:B------:R-:W-:Y:S01]  /*1aa0*/  UMOV UR4, URZ ;  /* 0x000000ff00047c82 */ /* 0x000fe20008000000 */
[----:B------:R-:W-:Y:S01]  /*1ab0*/  UMOV UR5, URZ ;  /* 0x000000ff00057c82 */ /* 0x000fe20008000000 */
[----:B------:R-:W-:-:S02]  /*1ac0*/  UIADD3.X UR35, UPT, UPT, UR4, 0x40004040, URZ, UP0, !UPT ;  /* 0x4000404004237890 */ /* 0x000fc400087fe4ff */
[----:B------:R-:W-:Y:S02]  /*1ad0*/  UIADD3.X UR33, UPT, UPT, UR5, 0x40004040, URZ, UP1, !UPT ;  /* 0x4000404005217890 */ /* 0x000fe40008ffe4ff */
[----:B------:R-:W-:Y:S02]  /*1ae0*/  UIADD3.64 UR4, UPT, UPT, UR34, 0x2, URZ ;  /* 0x0000000222047897 */ /* 0x000fe4000fffe0ff */
[----:B------:R-:W-:Y:S02]  /*1af0*/  UIADD3.64 UR16, UPT, UPT, UR32, 0x2, URZ ;  /* 0x0000000220107897 */ /* 0x000fe4000fffe0ff */
[----:B------:R-:W-:Y:S02]  /*1b00*/  UIADD3.64 UR28, UPT, UPT, UR34, 0x4, URZ ;  /* 0x00000004221c7897 */ /* 0x000fe4000fffe0ff */
[----:B------:R-:W-:Y:S01]  /*1b10*/  UIADD3.64 UR30, UPT, UPT, UR32, 0x4, URZ ;  /* 0x00000004201e7897 */ /* 0x000fe2000fffe0ff */
[----:B------:R-:W-:Y:S01]  /*1b20*/  UMOV UR36, 0x0 ;  /* 0x0000000000247882 */ /* 0x000fe20000000000 */
[----:B------:R-:W-:Y:S01]  /*1b30*/  UMOV UR37, 0x8400010 ;  /* 0x0840001000257882 */ /* 0x000fe20000000000 */
[----:B------:R-:W-:Y:S01]  /*1b40*/  UMOV UR7, 0x40004040 ;  /* 0x4000404000077882 */ /* 0x000fe20000000000 */
[----:B------:R-:W-:Y:S01]  /*1b50*/  UMOV UR11, 0x40004040 ;  /* 0x40004040000b7882 */ /* 0x000fe20000000000 */
[----:B------:R-:W-:Y:S01]  /*1b60*/  UMOV UR38, 0x0 ;  /* 0x0000000000267882 */ /* 0x000fe20000000000 */
[----:B------:R-:W-:Y:S01]  /*1b70*/  UMOV UR39, 0x8400010 ;  /* 0x0840001000277882 */ /* 0x000fe20000000000 */
[----:B------:R-:W-:Y:S01]  /*1b80*/  UMOV UR40, 0x0 ;  /* 0x0000000000287882 */ /* 0x000fe20000000000 */
[----:B------:R-:W-:Y:S01]  /*1b90*/  UMOV UR41, 0x8400010 ;  /* 0x0840001000297882 */ /* 0x000fe20000000000 */
[----:B------:R2:W-:Y:S01]  /*1ba0*/  UTCQMMA gdesc[UR6], gdesc[UR10], tmem[UR23], tmem[UR36], idesc[UR37], !UPT ;  /* 0x00ff240a060075ea */ /* 0x0005e2000f800317 */
[----:B------:R-:W-:Y:S01]  /*1bb0*/  UMOV UR42, 0x0 ;  /* 0x00000000002a7882 */ /* 0x000fe20000000000 */
[----:B------:R-:W-:Y:S01]  /*1bc0*/  UMOV UR43, 0x8400010 ;  /* 0x08400010002b7882 */ /* 0x000fe20000000000 */
[----:B------:R2:W-:Y:S01]  /*1bd0*/  UTCQMMA gdesc[UR34], gdesc[UR32], tmem[UR23], tmem[UR38], idesc[UR39], UPT ;  /* 0x00ff2620220075ea */ /* 0x0005e2000b800317 */
[----:B------:R2:W-:Y:S01]  /*1be0*/  UTCQMMA gdesc[UR4], gdesc[UR16], tmem[UR23], tmem[UR40], idesc[UR41], UPT ;  /* 0x00ff2810040075ea */ /* 0x0005e2000b800317 */
[----:B------:R2:W-:Y:S01]  /*1bf0*/  UTCQMMA gdesc[UR28], gdesc[UR30], tmem[UR23], tmem[UR42], idesc[UR43], UPT ;  /* 0x00ff2a1e1c0075ea */ /* 0x0005e2000b800317 */
[----:B------:R-:W-:Y:S01]  /*1c00*/  NOP ;  /* 0x0000000000007918 */ /* 0x000fe20000000000 */
.L_x_58:
[----:B------:R-:W-:Y:S01]  /*1c10*/  ELECT P0, URZ, PT ;  /* 0x0000000000ff782f */ /* 0x000fe20003800000 */
[----:B--2---:R-:W-:Y:S01]  /*1c20*/  UMOV UR4, UR12 ;  /* 0x0000000c00047c82 */ /* 0x004fe20008000000 */
[----:B------:R-:W-:Y:S02]  /*1c30*/  UMOV UR5, URZ ;  /* 0x000000ff00057c82 */ /* 0x000fe40008000000 */
[----:B------:R-:W-:-:S13]  /*1c40*/  ISETP.LT.U32.AND P0, PT, R2, 0x20, P0 ;  /* 0x000000200200780c */ /* 0x000fda0000701070 */
[----:B------:R-:W-:Y:S01]  /*1c50*/  VOTEU.ANY UP0, P0 ;  /* 0x0000000000ff7886 */ /* 0x000fe20000000100 */
[----:B------:R-:W-:Y:S01]  /*1c60*/  VOTEU.ANY UP1, P0 ;  /* 0x0000000000ff7886 */ /* 0x000fe20000020100 */
[----:B------:R-:W-:-:S03]  /*1c70*/  ISETP.GE.U32.AND P0, PT, R12, 0x81, PT ;  /* 0x000000810c00780c */ /* 0x000fc60003f06070 */
[----:B------:R-:W-:Y:S02]  /*1c80*/  @UP0 UMOV UR4, UR4 ;  /* 0x0000000400040c82 */ /* 0x000fe40008000000 */
[----:B------:R2:W-:Y:S01]  /*1c90*/  @UP1 UTCBAR [UR4], URZ ;  /* 0x000000ff040013e9 */ /* 0x0005e200080000ff */
[----:B------:R-:W-:Y:S06]  /*1ca0*/  BAR.SYNC.DEFER_BLOCKING 0x0 ;  /* 0x0000000000007b1d */ /* 0x000fec0000010000 */
[----:B------:R-:W3:Y:S02]  /*1cb0*/  SYNCS.PHASECHK.TRANS64.TRYWAIT P1, [UR8+0x18010], RZ ;  /* 0x018010ffff0075a7 */ /* 0x000ee40008021108 */
[----:B--23--:R-:W-:Y:S05]  /*1cc0*/  @!P1 BRA `(.L_x_59) ;  /* 0x0000001400149947 */ /* 0x00cfea0003800000 */
.L_x_72:
[----:B------:R-:W-:Y:S01]  /*1cd0*/  UMOV UR4, URZ ;  /* 0x000000ff00047c82 */ /* 0x000fe20008000000 */
[----:B------:R-:W-:Y:S05]  /*1ce0*/  @!P0 BRA `(.L_x_56) ;  /* 0x0000000400588947 */ /* 0x000fea0003800000 */
[----:B------:R-:W2:Y:S01]  /*1cf0*/  LDCU UR29, c[0x0][0x3a0] ;  /* 0x00007400ff1d77ac */ /* 0x000ea20008000800 */
[----:B------:R-:W-:Y:S01]  /*1d00*/  UMOV UR9, 0x1 ;  /* 0x0000000100097882 */ /* 0x000fe20000000000 */
[----:B------:R-:W-:-:S05]  /*1d10*/  UMOV UR14, 0x80 ;  /* 0x00000080000e7882 */ /* 0x000fca0000000000 */
.L_x_63:
[----:B------:R-:W-:Y:S01]  /*1d20*/  BAR.SYNC.DEFER_BLOCKING 0x0 ;  /* 0x0000000000007b1d */ /* 0x000fe20000010000 */
[----:B------:R-:W-:Y:S01]  /*1d30*/  ULEA UR28, UR9, UR8, 0x3 ;  /* 0x00000008091c7291 */ /* 0x000fe2000f8e18ff */
[----:B------:R-:W-:Y:S01]  /*1d40*/  @!P3 IMAD.MOV.U32 R3, RZ, RZ, 0xc000 ;  /* 0x0000c000ff03b424 */ /* 0x000fe200078e00ff */
[----:B------:R-:W-:Y:S01]  /*1d50*/  ELECT P1, URZ, PT ;  /* 0x0000000000ff782f */ /* 0x000fe20003820000 */
[----:B------:R-:W-:-:S03]  /*1d60*/  ULEA UR12, UR9, UR8, 0xe ;  /* 0x00000008090c7291 */ /* 0x000fc6000f8e70ff */
[----:B------:R-:W-:Y:S02]  /*1d70*/  ISETP.LT.U32.AND P1, PT, R2, 0x20, P1 ;  /* 0x000000200200780c */ /* 0x000fe40000f21070 */
[----:B------:R-:W-:Y:S01]  /*1d80*/  ELECT P0, URZ, PT ;  /* 0x0000000000ff782f */ /* 0x000fe20003800000 */
[----:B------:R-:W-:-:S03]  /*1d90*/  UIADD3 UR12, UPT, UPT, UR12, 0x10000, URZ ;  /* 0x000100000c0c7890 */ /* 0x000fc6000fffe0ff */
[----:B------:R-:W-:Y:S01]  /*1da0*/  ISETP.LT.U32.AND P0, PT, R2, 0x20, P0 ;  /* 0x000000200200780c */ /* 0x000fe20000701070 */
[----:B------:R-:W-:Y:S01]  /*1db0*/  ULEA UR16, UR9, UR8, 0xf ;  /* 0x0000000809107291 */ /* 0x000fe2000f8e78ff */
[----:B------:R-:W-:Y:S01]  /*1dc0*/  UMOV UR18, UR14 ;  /* 0x0000000e00127c82 */ /* 0x000fe20008000000 */
[----:B------:R-:W-:-:S04]  /*1dd0*/  USHF.L.U32 UR5, UR4, 0x1f, URZ ;  /* 0x0000001f04057899 */ /* 0x000fc800080006ff */
[----:B------:R-:W-:Y:S01]  /*1de0*/  VOTEU.ANY UP0, P1 ;  /* 0x0000000000ff7886 */ /* 0x000fe20000800100 */
[----:B------:R3:W-:Y:S04]  /*1df0*/  @!P3 SYNCS.ARRIVE.TRANS64 RZ, [UR28+0x18000], R3 ;  /* 0x01800003ffffb9a7 */ /* 0x0007e8000800001c */
[----:B------:R-:W-:Y:S01]  /*1e00*/  @UP0 UIADD3 UR13, UPT, UPT, UR28, 0x18000, URZ ;  /* 0x000180001c0d0890 */ /* 0x000fe2000fffe0ff */
[----:B------:R-:W-:Y:S01]  /*1e10*/  VOTEU.ANY UP0, P1 ;  /* 0x0000000000ff7886 */ /* 0x000fe20000800100 */
[----:B------:R-:W-:Y:S01]  /*1e20*/  BAR.SYNC.DEFER_BLOCKING 0x0 ;  /* 0x0000000000007b1d */ /* 0x000fe20000010000 */
[----:B---3--:R-:W-:-:S05]  /*1e30*/  IMAD.U32 R3, RZ, RZ, UR5 ;  /* 0x00000005ff037e24 */ /* 0x008fca000f8e00ff */
[----:B------:R-:W-:-:S05]  /*1e40*/  VOTEU.ANY UP1, P0 ;  /* 0x0000000000ff7886 */ /* 0x000fca0000020100 */
[----:B------:R-:W-:Y:S01]  /*1e50*/  @UP1 UIADD3 UR17, UPT, UPT, UR28, 0x18000, URZ ;  /* 0x000180001c111890 */ /* 0x000fe2000fffe0ff */
[----:B------:R-:W-:Y:S01]  /*1e60*/  VOTEU.ANY UP1, P0 ;  /* 0x0000000000ff7886 */ /* 0x000fe20000020100 */
[----:B------:R3:W-:Y:S01]  /*1e70*/  @UP0 UTMALDG.2D [UR12], [UR24] ;  /* 0x0000000c180005b4 */ /* 0x0007e20008008000 */
[----:B------:R-:W-:Y:S01]  /*1e80*/  UISETP.NE.U32.AND UP0, UPT, UR22, URZ, UPT ;  /* 0x000000ff1600728c */ /* 0x000fe2000bf05070 */
[----:B------:R4:W-:Y:S06]  /*1e90*/  MEMBAR.ALL.CTA ;  /* 0x0000000000007992 */ /* 0x0009ec0000008000 */
[----:B----4-:R-:W4:Y:S02]  /*1ea0*/  FENCE.VIEW.ASYNC.S ;  /* 0x00000000000073c6 */ /* 0x010f240000000000 */
[----:B----4-:R-:W-:Y:S06]  /*1eb0*/  BAR.SYNC.DEFER_BLOCKING 0x0 ;  /* 0x0000000000007b1d */ /* 0x010fec0000010000 */
[----:B------:R3:W-:Y:S02]  /*1ec0*/  @UP1 UTMALDG.2D [UR16], [UR26] ;  /* 0x000000101a0015b4 */ /* 0x0007e40008008000 */
[----:B------:R-:W-:Y:S06]  /*1ed0*/  BAR.SYNC.DEFER_BLOCKING 0x0 ;  /* 0x0000000000007b1d */ /* 0x000fec0000010000 */
[----:B------:R-:W4:Y:S02]  /*1ee0*/  SYNCS.PHASECHK.TRANS64.TRYWAIT P0, [UR28+0x18000], R3 ;  /* 0x01800003ff0075a7 */ /* 0x000f24000800111c */
[----:B---34-:R-:W-:Y:S05]  /*1ef0*/  @!P0 BRA `(.L_x_60) ;  /* 0x0000001000948947 */ /* 0x018fea0003800000 */
.L_x_73:
        /* <DEDUP_REMOVED lines=11> */
[----:B------:R-:W-:Y:S02]  /*1fb0*/  UIADD3 UR6, UP0, UPT, UR16, 0x2, URZ ;  /* 0x0000000210067890 */ /* 0x000fe4000ff1e0ff */
[----:B------:R-:W-:Y:S02]  /*1fc0*/  UIADD3 UR32, UP1, UPT, UR30, 0x2, URZ ;  /* 0x000000021e207890 */ /* 0x000fe4000ff3e0ff */
[----:B------:R-:W-:Y:S02]  /*1fd0*/  UIADD3 UR34, UP2, UPT, UR16, 0x4, URZ ;  /* 0x0000000410227890 */ /* 0x000fe4000ff5e0ff */
[----:B------:R-:W-:Y:S02]  /*1fe0*/  UIADD3 UR36, UP3, UPT, UR30, 0x4, URZ ;  /* 0x000000041e247890 */ /* 0x000fe4000ff7e0ff */
[----:B------:R-:W-:-:S02]  /*1ff0*/  UIADD3.X UR7, UPT, UPT, UR17, URZ, URZ, UP0, !UPT ;  /* 0x000000ff11077290 */ /* 0x000fc400087fe4ff */
[----:B------:R-:W-:Y:S02]  /*2000*/  UIADD3.X UR33, UPT, UPT, UR31, URZ, URZ, UP1, !UPT ;  /* 0x000000ff1f217290 */ /* 0x000fe40008ffe4ff */
[----:B------:R-:W-:Y:S02]  /*2010*/  UIADD3.X UR35, UPT, UPT, UR17, URZ, URZ, UP2, !UPT ;  /* 0x000000ff11237290 */ /* 0x000fe400097fe4ff */
[----:B------:R-:W-:Y:S01]  /*2020*/  UIADD3.X UR37, UPT, UPT, UR31, URZ, URZ, UP3, !UPT ;  /* 0x000000ff1f257290 */ /* 0x000fe20009ffe4ff */
        /* <DEDUP_REMOVED lines=8> */
[----:B------:R3:W-:Y:S01]  /*20b0*/  UTCQMMA gdesc[UR10], gdesc[UR12], tmem[UR23], tmem[UR38], idesc[UR39], UPT ;  /* 0x00ff260c0a0075ea */ /* 0x0007e2000b800317 */
[----:B------:R-:W-:Y:S01]  /*20c0*/  UMOV UR44, 0x0 ;  /* 0x00000000002c7882 */ /* 0x000fe20000000000 */
[----:B------:R-:W-:Y:S01]  /*20d0*/  UMOV UR45, 0x8400010 ;  /* 0x08400010002d7882 */ /* 0x000fe20000000000 */
[----:B------:R3:W-:Y:S01]  /*20e0*/  UTCQMMA gdesc[UR16], gdesc[UR30], tmem[UR23], tmem[UR40], idesc[UR41], UPT ;  /* 0x00ff281e100075ea */ /* 0x0007e2000b800317 */
[----:B------:R3:W-:Y:S01]  /*20f0*/  UTCQMMA gdesc[UR6], gdesc[UR32], tmem[UR23], tmem[UR42], idesc[UR43], UPT ;  /* 0x00ff2a20060075ea */ /* 0x0007e2000b800317 */
[----:B------:R3:W-:Y:S01]  /*2100*/  UTCQMMA gdesc[UR34], gdesc[UR36], tmem[UR23], tmem[UR44], idesc[UR45], UPT ;  /* 0x00ff2c24220075ea */ /* 0x0007e2000b800317 */
[----:B------:R-:W-:Y:S01]  /*2110*/  NOP ;  /* 0x0000000000007918 */ /* 0x000fe20000000000 */
.L_x_61:
[----:B------:R-:W-:Y:S01]  /*2120*/  ELECT P0, URZ, PT ;  /* 0x0000000000ff782f */ /* 0x000fe20003800000 */
[----:B---3--:R-:W-:-:S03]  /*2130*/  UIADD3 UR6, UPT, UPT, UR28, 0x18010, URZ ;  /* 0x000180101c067890 */ /* 0x008fc6000fffe0ff */
[----:B------:R-:W-:Y:S01]  /*2140*/  ISETP.LT.U32.AND P0, PT, R2, 0x20, P0 ;  /* 0x000000200200780c */ /* 0x000fe20000701070 */
[----:B------:R-:W-:-:S12]  /*2150*/  UMOV UR7, URZ ;  /* 0x000000ff00077c82 */ /* 0x000fd80008000000 */
[----:B------:R-:W-:Y:S01]  /*2160*/  VOTEU.ANY UP0, P0 ;  /* 0x0000000000ff7886 */ /* 0x000fe20000000100 */
[----:B------:R-:W-:-:S04]  /*2170*/  VOTEU.ANY UP1, P0 ;  /* 0x0000000000ff7886 */ /* 0x000fc80000020100 */
[----:B------:R-:W-:Y:S02]  /*2180*/  @UP0 UMOV UR6, UR6 ;  /* 0x0000000600060c82 */ /* 0x000fe40008000000 */
[----:B------:R3:W-:Y:S01]  /*2190*/  @UP1 UTCBAR [UR6], URZ ;  /* 0x000000ff060013e9 */ /* 0x0007e200080000ff */
[----:B------:R-:W-:Y:S06]  /*21a0*/  BAR.SYNC.DEFER_BLOCKING 0x0 ;  /* 0x0000000000007b1d */ /* 0x000fec0000010000 */
[----:B------:R-:W4:Y:S02]  /*21b0*/  SYNCS.PHASECHK.TRANS64.TRYWAIT P0, [UR28+0x18010], R3 ;  /* 0x01801003ff0075a7 */ /* 0x000f24000800111c */
[----:B---34-:R-:W-:Y:S05]  /*21c0*/  @!P0 BRA `(.L_x_62) ;  /* 0x0000000c00ec8947 */ /* 0x018fea0003800000 */
.L_x_74:
[----:B------:R-:W-:Y:S02]  /*21d0*/  UIADD3 UR9, UPT, UPT, UR9, 0x1, URZ ;  /* 0x0000000109097890 */ /* 0x000fe4000fffe0ff */
[----:B------:R-:W-:Y:S02]  /*21e0*/  UIADD3 UR14, UPT, UPT, UR14, 0x80, URZ ;  /* 0x000000800e0e7890 */ /* 0x000fe4000fffe0ff */
[----:B------:R-:W-:-:S04]  /*21f0*/  UISETP.NE.U32.AND UP0, UPT, UR9, 0x2, UPT ;  /* 0x000000020900788c */ /* 0x000fc8000bf05070 */
[----:B------:R-:W-:Y:S02]  /*2200*/  USEL UR5, URZ, 0x1, UP0 ;  /* 0x00000001ff057887 */ /* 0x000fe40008000000 */
[----:B------:R-:W-:Y:S02]  /*2210*/  USEL UR9, UR9, URZ, UP0 ;  /* 0x000000ff09097287 */ /* 0x000fe40008000000 */
[----:B--2---:R-:W-:Y:S02]  /*2220*/  UISETP.GE.AND UP0, UPT, UR14, UR29, UPT ;  /* 0x0000001d0e00728c */ /* 0x004fe4000bf06270 */
[----:B------:R-:W-:-:S07]  /*2230*/  ULOP3.LUT UR4, UR4, UR5, URZ, 0x3c, !UPT ;  /* 0x0000000504047292 */ /* 0x000fce000f8e3cff */
[----:B------:R-:W-:Y:S05]  /*2240*/  BRA.U !UP0, `(.L_x_63) ;  /* 0xfffffff908b47547 */ /* 0x000fea000b83ffff */
.L_x_56:
[----:B----4-:R-:W-:Y:S06]  /*2250*/  BAR.SYNC.DEFER_BLOCKING 0x0 ;  /* 0x0000000000007b1d */ /* 0x010fec0000010000 */
[----:B------:R-:W-:Y:S04]  /*2260*/  BSSY.RECONVERGENT B4, `(.L_x_64) ;  /* 0x0000004000047945 */ /* 0x000fe80003800200 */
[----:B------:R-:W-:Y:S05]  /*2270*/  @P3 BRA `(.L_x_65) ;  /* 0x0000000000083947 */ /* 0x000fea0003800000 */
[----:B------:R-:W2:Y:S02]  /*2280*/  SYNCS.CCTL.IV [UR8+0x18000] ;  /* 0x01800000ff0079b1 */ /* 0x000ea40008000008 */
[----:B--2---:R-:W2:Y:S02]  /*2290*/  SYNCS.CCTL.IV [UR8+0x18010] ;  /* 0x01801000ff0079b1 */ /* 0x004ea40008000008 */
.L_x_65:
[----:B------:R-:W-:Y:S05]  /*22a0*/  BSYNC.RECONVERGENT B4 ;  /* 0x0000000000047941 */ /* 0x000fea0003800200 */
.L_x_64:
[----:B--2---:R-:W-:Y:S06]  /*22b0*/  BAR.SYNC.DEFER_BLOCKING 0x0 ;  /* 0x0000000000007b1d */ /* 0x004fec0000010000 */
[----:B------:R-:W-:Y:S04]  /*22c0*/  BSSY.RECONVERGENT B4, `(.L_x_66) ;  /* 0x0000004000047945 */ /* 0x000fe80003800200 */
[----:B------:R-:W-:Y:S05]  /*22d0*/  @P3 BRA `(.L_x_67) ;  /* 0x0000000000083947 */ /* 0x000fea0003800000 */
[----:B------:R-:W2:Y:S02]  /*22e0*/  SYNCS.CCTL.IV [UR8+0x18008] ;  /* 0x01800800ff0079b1 */ /* 0x000ea40008000008 */
[----:B--2---:R-:W2:Y:S02]  /*22f0*/  SYNCS.CCTL.IV [UR8+0x18018] ;  /* 0x01801800ff0079b1 */ /* 0x004ea40008000008 */
.L_x_67:
[----:B------:R-:W-:Y:S05]  /*2300*/  BSYNC.RECONVERGENT B4 ;  /* 0x0000000000047941 */ /* 0x000fea0003800200 */
.L_x_66:
[----:B------:R-:W-:Y:S01]  /*2310*/  USHF.L.U32 UR4, UR22, 0x15, URZ ;  /* 0x0000001516047899 */ /* 0x000fe200080006ff */
[----:B------:R-:W-:Y:S01]  /*2320*/  IMAD.SHL.U32 R3, R0, 0x80, RZ ;  /* 0x0000008000037824 */ /* 0x000fe200078e00ff */
[----:B------:R-:W-:Y:S02]  /*2330*/  ELECT P0, URZ, PT ;  /* 0x0000000000ff782f */ /* 0x000fe40003800000 */
[----:B------:R-:W-:Y:S02]  /*2340*/  ULOP3.LUT UR4, UR4, 0x600000, URZ, 0xc0, !UPT ;  /* 0x0060000004047892 */ /* 0x000fe4000f8ec0ff */
[----:B------:R-:W-:Y:S01]  /*2350*/  ISETP.LT.U32.AND P0, PT, R2, 0x40, P0 ;  /* 0x000000400200780c */ /* 0x000fe20000701070 */
[----:B------:R-:W-:Y:S02]  /*2360*/  ULOP3.LUT UR22, UR22, 0x1, URZ, 0xc0, !UPT ;  /* 0x0000000116167892 */ /* 0x000fe4000f8ec0ff */
[----:B------:R-:W-:Y:S02]  /*2370*/  UIADD3 UR4, UPT, UPT, UR23, UR4, URZ ;  /* 0x0000000417047290 */ /* 0x000fe4000fffe0ff */
[----:B------:R-:W-:Y:S01]  /*2380*/  ULEA UR5, UR22, UR19, 0x7 ;  /* 0x0000001316057291 */ /* 0x000fe2000f8e38ff */
[----:B------:R-:W-:-:S06]  /*2390*/  UMOV UR6, UR15 ;  /* 0x0000000f00067c82 */ /* 0x000fcc0008000000 */
[----:B------:R-:W3:Y:S01]  /*23a0*/  LDTM.x64 R100, tmem[UR4] ;  /* 0x00000004006479ee */ /* 0x000ee20008340000 */
[----:B------:R-:W-:Y:S01]  /*23b0*/  VOTEU.ANY UP1, P0 ;  /* 0x0000000000ff7886 */ /* 0x000fe20000020100 */
[----:B------:R-:W-:Y:S01]  /*23c0*/  VOTEU.ANY UP0, P0 ;  /* 0x0000000000ff7886 */ /* 0x000fe20000000100 */
[----:B---3--:R-:W-:Y:S02]  /*23d0*/  F2FP.SATFINITE.E4M3.F32.PACK_AB_MERGE_C R102, R103, R102, RZ ;  /* 0x000000666766723e */ /* 0x008fe400048070ff */
[----:B------:R-:W-:Y:S02]  /*23e0*/  F2FP.SATFINITE.E4M3.F32.PACK_AB_MERGE_C R106, R107, R106, RZ ;  /* 0x0000006a6b6a723e */ /* 0x000fe400048070ff */
[----:B------:R-:W-:Y:S02]  /*23f0*/  F2FP.SATFINITE.E4M3.F32.PACK_AB_MERGE_C R164, R101, R100, R102 ;  /* 0x0000006465a4723e */ /* 0x000fe40004807066 */
[----:B------:R-:W3:Y:S01]  /*2400*/  LDTM.x64 R40, tmem[UR4+0x40] ;  /* 0x00004004002879ee */ /* 0x000ee20008340000 */
[----:B------:R-:W-:-:S02]  /*2410*/  F2FP.SATFINITE.E4M3.F32.PACK_AB_MERGE_C R110, R111, R110, RZ ;  /* 0x0000006e6f6e723e */ /* 0x000fc400048070ff */
[----:B------:R-:W-:Y:S02]  /*2420*/  F2FP.SATFINITE.E4M3.F32.PACK_AB_MERGE_C R114, R115, R114, RZ ;  /* 0x000000727372723e */ /* 0x000fe400048070ff */
[----:B------:R-:W-:Y:S02]  /*2430*/  F2FP.SATFINITE.E4M3.F32.PACK_AB_MERGE_C R165, R105, R104, R106 ;  /* 0x0000006869a5723e */ /* 0x000fe4000480706a */
[----:B------:R-:W-:Y:S02]  /*2440*/  F2FP.SATFINITE.E4M3.F32.PACK_AB_MERGE_C R166, R109, R108, R110 ;  /* 0x0000006c6da6723e */ /* 0x000fe4000480706e */
[----:B------:R-:W-:Y:S02]  /*2450*/  F2FP.SATFINITE.E4M3.F32.PACK_AB_MERGE_C R167, R113, R112, R114 ;  /* 0x0000007071a7723e */ /* 0x000fe40004807072 */
[----:B------:R-:W-:Y:S02]  /*2460*/  F2FP.SATFINITE.E4M3.F32.PACK_AB_MERGE_C R118, R119, R118, RZ ;  /* 0x000000767776723e */ /* 0x000fe400048070ff */
[----:B------:R-:W-:-:S02]  /*2470*/  F2FP.SATFINITE.E4M3.F32.PACK_AB_MERGE_C R122, R123, R122, RZ ;  /* 0x0000007a7b7a723e */ /* 0x000fc400048070ff */
[----:B------:R-:W-:Y:S02]  /*2480*/  F2FP.SATFINITE.E4M3.F32.PACK_AB_MERGE_C R126, R127, R126, RZ ;  /* 0x0000007e7f7e723e */ /* 0x000fe400048070ff */
[----:B------:R-:W-:Y:S02]  /*2490*/  F2FP.SATFINITE.E4M3.F32.PACK_AB_MERGE_C R119, R131, R130, RZ ;  /* 0x000000828377723e */ /* 0x000fe400048070ff */
[----:B------:R-:W-:Y:S02]  /*24a0*/  F2FP.SATFINITE.E4M3.F32.PACK_AB_MERGE_C R134, R135, R134, RZ ;  /* 0x000000868786723e */ /* 0x000fe400048070ff */
[----:B------:R-:W-:Y:S02]  /*24b0*/  F2FP.SATFINITE.E4M3.F32.PACK_AB_MERGE_C R138, R139, R138, RZ ;  /* 0x0000008a8b8a723e */ /* 0x000fe400048070ff */
[----:B------:R-:W-:Y:S02]  /*24c0*/  F2FP.SATFINITE.E4M3.F32.PACK_AB_MERGE_C R142, R143, R142, RZ ;  /* 0x0000008e8f8e723e */ /* 0x000fe400048070ff */
[----:B---3--:R-:W-:-:S02]  /*24d0*/  F2FP.SATFINITE.E4M3.F32.PACK_AB_MERGE_C R42, R43, R42, RZ ;  /* 0x0000002a2b2a723e */ /* 0x008fc400048070ff */
[----:B------:R-:W-:Y:S02]  /*24e0*/  F2FP.SATFINITE.E4M3.F32.PACK_AB_MERGE_C R46, R47, R46, RZ ;  /* 0x0000002e2f2e723e */ /* 0x000fe400048070ff */
[----:B------:R-:W-:Y:S02]  /*24f0*/  F2FP.SATFINITE.E4M3.F32.PACK_AB_MERGE_C R50, R51, R50, RZ ;  /* 0x000000323332723e */ /* 0x000fe400048070ff */
[----:B------:R-:W-:Y:S02]  /*2500*/  F2FP.SATFINITE.E4M3.F32.PACK_AB_MERGE_C R54, R55, R54, RZ ;  /* 0x000000363736723e */ /* 0x000fe400048070ff */
[----:B------:R-:W-:Y:S02]  /*2510*/  F2FP.SATFINITE.E4M3.F32.PACK_AB_MERGE_C R58, R59, R58, RZ ;  /* 0x0000003a3b3a723e */ /* 0x000fe400048070ff */
[----:B------:R-:W-:Y:S02]  /*2520*/  F2FP.SATFINITE.E4M3.F32.PACK_AB_MERGE_C R62, R63, R62, RZ ;  /* 0x0000003e3f3e723e */ /* 0x000fe400048070ff */
[----:B------:R-:W-:-:S02]  /*2530*/  F2FP.SATFINITE.E4M3.F32.PACK_AB_MERGE_C R66, R67, R66, RZ ;  /* 0x000000424342723e */ /* 0x000fc400048070ff */
[----:B------:R-:W-:Y:S02]  /*2540*/  F2FP.SATFINITE.E4M3.F32.PACK_AB_MERGE_C R70, R71, R70, RZ ;  /* 0x000000464746723e */ /* 0x000fe400048070ff */
[----:B------:R-:W-:Y:S02]  /*2550*/  F2FP.SATFINITE.E4M3.F32.PACK_AB_MERGE_C R74, R75, R74, RZ ;  /* 0x0000004a4b4a723e */ /* 0x000fe400048070ff */
[----:B------:R-:W-:Y:S02]  /*2560*/  F2FP.SATFINITE.E4M3.F32.PACK_AB_MERGE_C R104, R41, R40, R42 ;  /* 0x000000282968723e */ /* 0x000fe4000480702a */
[----:B------:R-:W-:Y:S02]  /*2570*/  F2FP.SATFINITE.E4M3.F32.PACK_AB_MERGE_C R105, R45, R44, R46 ;  /* 0x0000002c2d69723e */ /* 0x000fe4000480702e */
[----:B------:R-:W-:Y:S02]  /*2580*/  F2FP.SATFINITE.E4M3.F32.PACK_AB_MERGE_C R106, R49, R48, R50 ;  /* 0x00000030316a723e */ /* 0x000fe40004807032 */
[----:B------:R-:W-:-:S02]  /*2590*/  F2FP.SATFINITE.E4M3.F32.PACK_AB_MERGE_C R107, R53, R52, R54 ;  /* 0x00000034356b723e */ /* 0x000fc40004807036 */
[----:B------:R-:W-:Y:S02]  /*25a0*/  F2FP.SATFINITE.E4M3.F32.PACK_AB_MERGE_C R108, R57, R56, R58 ;  /* 0x00000038396c723e */ /* 0x000fe4000480703a */
[----:B------:R-:W-:Y:S02]  /*25b0*/  F2FP.SATFINITE.E4M3.F32.PACK_AB_MERGE_C R109, R61, R60, R62 ;  /* 0x0000003c3d6d723e */ /* 0x000fe4000480703e */
[----:B------:R-:W-:Y:S02]  /*25c0*/  F2FP.SATFINITE.E4M3.F32.PACK_AB_MERGE_C R110, R65, R64, R66 ;  /* 0x00000040416e723e */ /* 0x000fe40004807042 */
[----:B------:R-:W-:Y:S02]  /*25d0*/  F2FP.SATFINITE.E4M3.F32.PACK_AB_MERGE_C R111, R69, R68, R70 ;  /* 0x00000044456f723e */ /* 0x000fe40004807046 */
[----:B------:R-:W-:Y:S02]  /*25e0*/  F2FP.SATFINITE.E4M3.F32.PACK_AB_MERGE_C R112, R73, R72, R74 ;  /* 0x000000484970723e */ /* 0x000fe4000480704a */
[----:B------:R-:W3:Y:S01]  /*25f0*/  LDTM.x64 R12, tmem[UR4+0x80] ;  /* 0x00008004000c79ee */ /* 0x000ee20008340000 */
[----:B------:R-:W-:-:S02]  /*2600*/  F2FP.SATFINITE.E4M3.F32.PACK_AB_MERGE_C R90, R91, R90, RZ ;  /* 0x0000005a5b5a723e */ /* 0x000fc400048070ff */
[----:B------:R-:W-:Y:S02]  /*2610*/  F2FP.SATFINITE.E4M3.F32.PACK_AB_MERGE_C R78, R79, R78, RZ ;  /* 0x0000004e4f4e723e */ /* 0x000fe400048070ff */
[----:B------:R-:W-:Y:S02]  /*2620*/  F2FP.SATFINITE.E4M3.F32.PACK_AB_MERGE_C R82, R83, R82, RZ ;  /* 0x000000525352723e */ /* 0x000fe400048070ff */
[----:B------:R-:W-:Y:S02]  /*2630*/  F2FP.SATFINITE.E4M3.F32.PACK_AB_MERGE_C R86, R87, R86, RZ ;  /* 0x000000565756723e */ /* 0x000fe400048070ff */
[----:B------:R-:W-:Y:S02]  /*2640*/  F2FP.SATFINITE.E4M3.F32.PACK_AB_MERGE_C R94, R95, R94, RZ ;  /* 0x0000005e5f5e723e */ /* 0x000fe400048070ff */
[----:B------:R-:W-:Y:S02]  /*2650*/  F2FP.SATFINITE.E4M3.F32.PACK_AB_MERGE_C R88, R89, R88, R90 ;  /* 0x000000585958723e */ /* 0x000fe4000480705a */
[----:B------:R-:W-:-:S02]  /*2660*/  F2FP.SATFINITE.E4M3.F32.PACK_AB_MERGE_C R113, R77, R76, R78 ;  /* 0x0000004c4d71723e */ /* 0x000fc4000480704e */
[----:B------:R-:W-:Y:S02]  /*2670*/  F2FP.SATFINITE.E4M3.F32.PACK_AB_MERGE_C R114, R81, R80, R82 ;  /* 0x000000505172723e */ /* 0x000fe40004807052 */
[----:B------:R-:W-:Y:S02]  /*2680*/  F2FP.SATFINITE.E4M3.F32.PACK_AB_MERGE_C R115, R85, R84, R86 ;  /* 0x000000545573723e */ /* 0x000fe40004807056 */
[----:B------:R-:W-:Y:S02]  /*2690*/  F2FP.SATFINITE.E4M3.F32.PACK_AB_MERGE_C R89, R93, R92, R94 ;  /* 0x0000005c5d59723e */ /* 0x000fe4000480705e */
        /* <DEDUP_REMOVED lines=11> */
[----:B------:R-:W-:Y:S02]  /*2750*/  F2FP.SATFINITE.E4M3.F32.PACK_AB_MERGE_C R50, R51, R50, RZ ;  /* 0x000000323332723e */ /* 0x000fe400048070ff */
[----:B------:R-:W-:Y:S02]  /*2760*/  F2FP.SATFINITE.E4M3.F32.PACK_AB_MERGE_C R54, R55, R54, RZ ;  /* 0x000000363736723e */ /* 0x000fe400048070ff */
[----:B------:R-:W-:Y:S02]  /*2770*/  F2FP.SATFINITE.E4M3.F32.PACK_AB_MERGE_C R58, R59, R58, RZ ;  /* 0x0000003a3b3a723e */ /* 0x000fe400048070ff */
[----:B------:R-:W-:-:S02]  /*2780*/  F2FP.SATFINITE.E4M3.F32.PACK_AB_MERGE_C R62, R63, R62, RZ ;  /* 0x0000003e3f3e723e */ /* 0x000fc400048070ff */
[----:B------:R-:W-:Y:S02]  /*2790*/  F2FP.SATFINITE.E4M3.F32.PACK_AB_MERGE_C R66, R67, R66, RZ ;  /* 0x000000424342723e */ /* 0x000fe400048070ff */
[----:B------:R-:W-:Y:S02]  /*27a0*/  F2FP.SATFINITE.E4M3.F32.PACK_AB_MERGE_C R76, R13, R12, R14 ;  /* 0x0000000c0d4c723e */ /* 0x000fe4000480700e */
        /* <DEDUP_REMOVED lines=13> */
[----:B-----5:R-:W3:Y:S01]  /*2880*/  LDTM.x64 R4, tmem[UR4+0xc0] ;  /* 0x0000c004000479ee */ /* 0x020ee20008340000 */
[----:B------:R-:W-:Y:S01]  /*2890*/  F2FP.SATFINITE.E4M3.F32.PACK_AB_MERGE_C R70, R71, R70, RZ ;  /* 0x000000464746723e */ /* 0x000fe200048070ff */
[----:B------:R-:W-:Y:S01]  /*28a0*/  NOP ;  /* 0x0000000000007918 */ /* 0x000fe20000000000 */
[----:B------:R-:W-:Y:S01]  /*28b0*/  F2FP.SATFINITE.E4M3.F32.PACK_AB_MERGE_C R154, R155, R154, RZ ;  /* 0x0000009a9b9a723e */ /* 0x000fe200048070ff */
[----:B------:R-:W-:Y:S01]  /*28c0*/  ULEA UR4, UR22, UR8, 0xe ;  /* 0x0000000816047291 */ /* 0x000fe2000f8e70ff */
[----:B------:R-:W-:Y:S01]  /*28d0*/  F2FP.SATFINITE.E4M3.F32.PACK_AB_MERGE_C R94, R69, R68, R70 ;  /* 0x00000044455e723e */ /* 0x000fe20004807046 */
[----:B------:R-:W-:Y:S01]  /*28e0*/  IMAD.SHL.U32 R69, R0, 0x10, RZ ;  /* 0x0000001000457824 */ /* 0x000fe200078e00ff */
[----:B------:R-:W-:-:S02]  /*28f0*/  LOP3.LUT R0, R3, 0x3f80, RZ, 0xc0, !PT ;  /* 0x00003f8003007812 */ /* 0x000fc400078ec0ff */
[----:B------:R-:W-:Y:S02]  /*2900*/  F2FP.SATFINITE.E4M3.F32.PACK_AB_MERGE_C R158, R159, R158, RZ ;  /* 0x0000009e9f9e723e */ /* 0x000fe400048070ff */
[----:B------:R-:W-:Y:S02]  /*2910*/  LOP3.LUT R0, R0, 0x70, R69, 0xf8, !PT ;  /* 0x0000007000007812 */ /* 0x000fe400078ef845 */
[----:B------:R-:W-:Y:S02]  /*2920*/  F2FP.SATFINITE.E4M3.F32.PACK_AB_MERGE_C R151, R163, R162, RZ ;  /* 0x000000a2a397723e */ /* 0x000fe400048070ff */
[----:B------:R-:W-:Y:S01]  /*2930*/  F2FP.SATFINITE.E4M3.F32.PACK_AB_MERGE_C R74, R75, R74, RZ ;  /* 0x0000004a4b4a723e */ /* 0x000fe200048070ff */
[----:B--2---:R-:W-:Y:S01]  /*2940*/  STS.128 [R0+UR8], R164 ;  /* 0x000000a400007988 */ /* 0x004fe20008000c08 */
[----:B------:R-:W-:Y:S02]  /*2950*/  F2FP.SATFINITE.E4M3.F32.PACK_AB_MERGE_C R116, R117, R116, R118 ;  /* 0x000000747574723e */ /* 0x000fe40004807076 */
[----:B------:R-:W-:Y:S01]  /*2960*/  F2FP.SATFINITE.E4M3.F32.PACK_AB_MERGE_C R117, R121, R120, R122 ;  /* 0x000000787975723e */ /* 0x000fe2000480707a */
[----:B------:R2:W-:Y:S01]  /*2970*/  STS.128 [R0+UR8+0x4000], R76 ;  /* 0x0040004c00007988 */ /* 0x0005e20008000c08 */
[----:B------:R-:W-:-:S02]  /*2980*/  F2FP.SATFINITE.E4M3.F32.PACK_AB_MERGE_C R118, R125, R124, R126 ;  /* 0x0000007c7d76723e */ /* 0x000fc4000480707e */
[----:B------:R-:W-:Y:S02]  /*2990*/  F2FP.SATFINITE.E4M3.F32.PACK_AB_MERGE_C R119, R129, R128, R119 ;  /* 0x000000808177723e */ /* 0x000fe40004807077 */
[----:B---3--:R-:W-:Y:S02]  /*29a0*/  F2FP.SATFINITE.E4M3.F32.PACK_AB_MERGE_C R6, R7, R6, RZ ;  /* 0x000000060706723e */ /* 0x008fe400048070ff */
[----:B------:R-:W-:Y:S02]  /*29b0*/  F2FP.SATFINITE.E4M3.F32.PACK_AB_MERGE_C R10, R11, R10, RZ ;  /* 0x0000000a0b0a723e */ /* 0x000fe400048070ff */
[----:B------:R-:W-:Y:S02]  /*29c0*/  F2FP.SATFINITE.E4M3.F32.PACK_AB_MERGE_C R14, R15, R14, RZ ;  /* 0x0000000e0f0e723e */ /* 0x000fe400048070ff */
[----:B------:R-:W-:Y:S02]  /*29d0*/  F2FP.SATFINITE.E4M3.F32.PACK_AB_MERGE_C R7, R19, R18, RZ ;  /* 0x000000121307723e */ /* 0x000fe400048070ff */
[----:B------:R-:W-:-:S02]  /*29e0*/  F2FP.SATFINITE.E4M3.F32.PACK_AB_MERGE_C R22, R23, R22, RZ ;  /* 0x000000161716723e */ /* 0x000fc400048070ff */
[----:B------:R-:W-:Y:S02]  /*29f0*/  F2FP.SATFINITE.E4M3.F32.PACK_AB_MERGE_C R132, R133, R132, R134 ;  /* 0x000000848584723e */ /* 0x000fe40004807086 */
[----:B------:R-:W-:Y:S02]  /*2a00*/  F2FP.SATFINITE.E4M3.F32.PACK_AB_MERGE_C R26, R27, R26, RZ ;  /* 0x0000001a1b1a723e */ /* 0x000fe400048070ff */
[----:B------:R-:W-:Y:S02]  /*2a10*/  F2FP.SATFINITE.E4M3.F32.PACK_AB_MERGE_C R30, R31, R30, RZ ;  /* 0x0000001e1f1e723e */ /* 0x000fe400048070ff */
[----:B------:R-:W-:Y:S02]  /*2a20*/  F2FP.SATFINITE.E4M3.F32.PACK_AB_MERGE_C R23, R35, R34, RZ ;  /* 0x000000222317723e */ /* 0x000fe400048070ff */
[----:B------:R-:W-:Y:S02]  /*2a30*/  F2FP.SATFINITE.E4M3.F32.PACK_AB_MERGE_C R38, R39, R38, RZ ;  /* 0x000000262726723e */ /* 0x000fe400048070ff */
[----:B------:R-:W-:-:S02]  /*2a40*/  F2FP.SATFINITE.E4M3.F32.PACK_AB_MERGE_C R4, R5, R4, R6 ;  /* 0x000000040504723e */ /* 0x000fc40004807006 */
[----:B------:R-:W-:Y:S02]  /*2a50*/  LOP3.LUT R2, R0, 0x10, RZ, 0x3c, !PT ;  /* 0x0000001000027812 */ /* 0x000fe400078e3cff */
[----:B------:R-:W-:Y:S02]  /*2a60*/  F2FP.SATFINITE.E4M3.F32.PACK_AB_MERGE_C R133, R137, R136, R138 ;  /* 0x000000888985723e */ /* 0x000fe4000480708a */
[----:B------:R-:W-:Y:S01]  /*2a70*/  F2FP.SATFINITE.E4M3.F32.PACK_AB_MERGE_C R134, R141, R140, R142 ;  /* 0x0000008c8d86723e */ /* 0x000fe2000480708e */
[----:B------:R3:W-:Y:S01]  /*2a80*/  STS.128 [R2+UR8], R116 ;  /* 0x0000007402007988 */ /* 0x0007e20008000c08 */
[----:B------:R-:W-:Y:S02]  /*2a90*/  F2FP.SATFINITE.E4M3.F32.PACK_AB_MERGE_C R135, R145, R144, R135 ;  /* 0x000000909187723e */ /* 0x000fe40004807087 */
[----:B------:R-:W-:Y:S01]  /*2aa0*/  F2FP.SATFINITE.E4M3.F32.PACK_AB_MERGE_C R148, R149, R148, R150 ;  /* 0x000000949594723e */ /* 0x000fe20004807096 */
[----:B------:R3:W-:Y:S01]  /*2ab0*/  STS.128 [R2+UR8+0x4000], R80 ;  /* 0x0040005002007988 */ /* 0x0007e20008000c08 */
[----:B------:R-:W-:-:S02]  /*2ac0*/  F2FP.SATFINITE.E4M3.F32.PACK_AB_MERGE_C R42, R43, R42, RZ ;  /* 0x0000002a2b2a723e */ /* 0x000fc400048070ff */
[----:B------:R-:W-:Y:S02]  /*2ad0*/  F2FP.SATFINITE.E4M3.F32.PACK_AB_MERGE_C R46, R47, R46, RZ ;  /* 0x0000002e2f2e723e */ /* 0x000fe400048070ff */
[----:B------:R-:W-:Y:S02]  /*2ae0*/  F2FP.SATFINITE.E4M3.F32.PACK_AB_MERGE_C R39, R51, R50, RZ ;  /* 0x000000323327723e */ /* 0x000fe400048070ff */
[----:B------:R-:W-:Y:S02]  /*2af0*/  F2FP.SATFINITE.E4M3.F32.PACK_AB_MERGE_C R54, R55, R54, RZ ;  /* 0x000000363736723e */ /* 0x000fe400048070ff */
[----:B------:R-:W-:Y:S02]  /*2b00*/  F2FP.SATFINITE.E4M3.F32.PACK_AB_MERGE_C R5, R9, R8, R10 ;  /* 0x000000080905723e */ /* 0x000fe4000480700a */
[----:B------:R-:W-:Y:S02]  /*2b10*/  LOP3.LUT R3, R0, 0x20, RZ, 0x3c, !PT ;  /* 0x0000002000037812 */ /* 0x000fe400078e3cff */
[----:B------:R-:W-:-:S02]  /*2b20*/  F2FP.SATFINITE.E4M3.F32.PACK_AB_MERGE_C R149, R153, R152, R154 ;  /* 0x000000989995723e */ /* 0x000fc4000480709a */
[----:B------:R-:W-:Y:S01]  /*2b30*/  F2FP.SATFINITE.E4M3.F32.PACK_AB_MERGE_C R150, R157, R156, R158 ;  /* 0x0000009c9d96723e */ /* 0x000fe2000480709e */
[----:B------:R3:W-:Y:S01]  /*2b40*/  STS.128 [R3+UR8], R132 ;  /* 0x0000008403007988 */ /* 0x0007e20008000c08 */
[----:B------:R-:W-:Y:S02]  /*2b50*/  F2FP.SATFINITE.E4M3.F32.PACK_AB_MERGE_C R151, R161, R160, R151 ;  /* 0x000000a0a197723e */ /* 0x000fe40004807097 */
[----:B------:R-:W-:Y:S01]  /*2b60*/  F2FP.SATFINITE.E4M3.F32.PACK_AB_MERGE_C R98, R99, R98, RZ ;  /* 0x000000626362723e */ /* 0x000fe200048070ff */
[----:B------:R3:W-:Y:S01]  /*2b70*/  STS.128 [R3+UR8+0x4000], R84 ;  /* 0x0040005403007988 */ /* 0x0007e20008000c08 */
[----:B------:R-:W-:Y:S02]  /*2b80*/  F2FP.SATFINITE.E4M3.F32.PACK_AB_MERGE_C R91, R103, R102, RZ ;  /* 0x00000066675b723e */ /* 0x000fe400048070ff */
[----:B------:R-:W-:Y:S02]  /*2b90*/  F2FP.SATFINITE.E4M3.F32.PACK_AB_MERGE_C R95, R73, R72, R74 ;  /* 0x00000048495f723e */ /* 0x000fe4000480704a */
[----:B------:R-:W-:-:S02]  /*2ba0*/  F2FP.SATFINITE.E4M3.F32.PACK_AB_MERGE_C R58, R59, R58, RZ ;  /* 0x0000003a3b3a723e */ /* 0x000fc400048070ff */
[----:B------:R-:W-:Y:S02]  /*2bb0*/  F2FP.SATFINITE.E4M3.F32.PACK_AB_MERGE_C R62, R63, R62, RZ ;  /* 0x0000003e3f3e723e */ /* 0x000fe400048070ff */
[----:B------:R-:W-:Y:S02]  /*2bc0*/  F2FP.SATFINITE.E4M3.F32.PACK_AB_MERGE_C R66, R67, R66, RZ ;  /* 0x000000424342723e */ /* 0x000fe400048070ff */
[----:B------:R-:W-:Y:S02]  /*2bd0*/  LOP3.LUT R8, R0, 0x30, RZ, 0x3c, !PT ;  /* 0x0000003000087812 */ /* 0x000fe400078e3cff */
[----:B------:R-:W-:Y:S02]  /*2be0*/  F2FP.SATFINITE.E4M3.F32.PACK_AB_MERGE_C R6, R13, R12, R14 ;  /* 0x0000000c0d06723e */ /* 0x000fe4000480700e */
[----:B------:R-:W-:Y:S01]  /*2bf0*/  F2FP.SATFINITE.E4M3.F32.PACK_AB_MERGE_C R7, R17, R16, R7 ;  /* 0x000000101107723e */ /* 0x000fe20004807007 */
[----:B------:R3:W-:Y:S01]  /*2c00*/  STS.128 [R8+UR8], R148 ;  /* 0x0000009408007988 */ /* 0x0007e20008000c08 */
[----:B------:R-:W-:-:S02]  /*2c10*/  F2FP.SATFINITE.E4M3.F32.PACK_AB_MERGE_C R20, R21, R20, R22 ;  /* 0x000000141514723e */ /* 0x000fc40004807016 */
[C---:B------:R-:W-:Y:S01]  /*2c20*/  LOP3.LUT R9, R0.reuse, 0x40, RZ, 0x3c, !PT ;  /* 0x0000004000097812 */ /* 0x040fe200078e3cff */
[----:B------:R3:W-:Y:S01]  /*2c30*/  STS.128 [R8+UR8+0x4000], R92 ;  /* 0x0040005c08007988 */ /* 0x0007e20008000c08 */
[----:B------:R-:W-:Y:S02]  /*2c40*/  F2FP.SATFINITE.E4M3.F32.PACK_AB_MERGE_C R21, R25, R24, R26 ;  /* 0x000000181915723e */ /* 0x000fe4000480701a */
[----:B------:R-:W-:Y:S01]  /*2c50*/  F2FP.SATFINITE.E4M3.F32.PACK_AB_MERGE_C R22, R29, R28, R30 ;  /* 0x0000001c1d16723e */ /* 0x000fe2000480701e */
[----:B------:R3:W-:Y:S01]  /*2c60*/  STS.128 [R9+UR8], R104 ;  /* 0x0000006809007988 */ /* 0x0007e20008000c08 */
[----:B------:R-:W-:Y:S02]  /*2c70*/  F2FP.SATFINITE.E4M3.F32.PACK_AB_MERGE_C R23, R33, R32, R23 ;  /* 0x000000202117723e */ /* 0x000fe40004807017 */
[----:B------:R-:W-:Y:S01]  /*2c80*/  F2FP.SATFINITE.E4M3.F32.PACK_AB_MERGE_C R36, R37, R36, R38 ;  /* 0x000000242524723e */ /* 0x000fe20004807026 */
[----:B------:R3:W-:Y:S01]  /*2c90*/  STS.128 [R9+UR8+0x4000], R4 ;  /* 0x0040000409007988 */ /* 0x0007e20008000c08 */
[----:B------:R-:W-:-:S02]  /*2ca0*/  LOP3.LUT R10, R0, 0x50, RZ, 0x3c, !PT ;  /* 0x00000050000a7812 */ /* 0x000fc400078e3cff */
[----:B------:R-:W-:Y:S02]  /*2cb0*/  F2FP.SATFINITE.E4M3.F32.PACK_AB_MERGE_C R37, R41, R40, R42 ;  /* 0x000000282925723e */ /* 0x000fe4000480702a */
[----:B------:R-:W-:Y:S01]  /*2cc0*/  F2FP.SATFINITE.E4M3.F32.PACK_AB_MERGE_C R38, R45, R44, R46 ;  /* 0x0000002c2d26723e */ /* 0x000fe2000480702e */
[----:B------:R3:W-:Y:S01]  /*2cd0*/  STS.128 [R10+UR8], R108 ;  /* 0x0000006c0a007988 */ /* 0x0007e20008000c08 */
[----:B------:R-:W-:Y:S02]  /*2ce0*/  F2FP.SATFINITE.E4M3.F32.PACK_AB_MERGE_C R39, R49, R48, R39 ;  /* 0x000000303127723e */ /* 0x000fe40004807027 */
[----:B------:R-:W-:Y:S01]  /*2cf0*/  F2FP.SATFINITE.E4M3.F32.PACK_AB_MERGE_C R52, R53, R52, R54 ;  /* 0x000000343534723e */ /* 0x000fe20004807036 */
[----:B------:R3:W-:Y:S01]  /*2d00*/  STS.128 [R10+UR8+0x4000], R20 ;  /* 0x004000140a007988 */ /* 0x0007e20008000c08 */
[----:B------:R-:W-:Y:S02]  /*2d10*/  LOP3.LUT R11, R0, 0x60, RZ, 0x3c, !PT ;  /* 0x00000060000b7812 */ /* 0x000fe400078e3cff */
[----:B------:R-:W-:-:S02]  /*2d20*/  F2FP.SATFINITE.E4M3.F32.PACK_AB_MERGE_C R90, R97, R96, R98 ;  /* 0x00000060615a723e */ /* 0x000fc40004807062 */
[----:B------:R-:W-:Y:S01]  /*2d30*/  F2FP.SATFINITE.E4M3.F32.PACK_AB_MERGE_C R91, R101, R100, R91 ;  /* 0x00000064655b723e */ /* 0x000fe2000480705b */
[----:B------:R3:W-:Y:S01]  /*2d40*/  STS.128 [R11+UR8], R112 ;  /* 0x000000700b007988 */ /* 0x0007e20008000c08 */
[----:B------:R-:W-:Y:S02]  /*2d50*/  F2FP.SATFINITE.E4M3.F32.PACK_AB_MERGE_C R53, R57, R56, R58 ;  /* 0x000000383935723e */ /* 0x000fe4000480703a */
[----:B------:R-:W-:Y:S01]  /*2d60*/  F2FP.SATFINITE.E4M3.F32.PACK_AB_MERGE_C R54, R61, R60, R62 ;  /* 0x0000003c3d36723e */ /* 0x000fe2000480703e */
[----:B------:R3:W-:Y:S01]  /*2d70*/  STS.128 [R11+UR8+0x4000], R36 ;  /* 0x004000240b007988 */ /* 0x0007e20008000c08 */
[----:B------:R-:W-:Y:S02]  /*2d80*/  F2FP.SATFINITE.E4M3.F32.PACK_AB_MERGE_C R55, R65, R64, R66 ;  /* 0x000000404137723e */ /* 0x000fe40004807042 */
[----:B--2---:R-:W-:-:S05]  /*2d90*/  LOP3.LUT R0, R0, 0x70, RZ, 0x3c, !PT ;  /* 0x0000007000007812 */ /* 0x004fca00078e3cff */
[----:B------:R3:W-:Y:S04]  /*2da0*/  STS.128 [R0+UR8], R88 ;  /* 0x0000005800007988 */ /* 0x0007e80008000c08 */
[----:B------:R3:W-:Y:S01]  /*2db0*/  STS.128 [R0+UR8+0x4000], R52 ;  /* 0x0040003400007988 */ /* 0x0007e20008000c08 */
[----:B------:R2:W-:Y:S06]  /*2dc0*/  MEMBAR.ALL.CTA ;  /* 0x0000000000007992 */ /* 0x0005ec0000008000 */
[----:B--2---:R-:W2:Y:S02]  /*2dd0*/  FENCE.VIEW.ASYNC.S ;  /* 0x00000000000073c6 */ /* 0x004ea40000000000 */
[----:B--2---:R-:W-:Y:S06]  /*2de0*/  BAR.SYNC.DEFER_BLOCKING 0x0 ;  /* 0x0000000000007b1d */ /* 0x004fec0000010000 */
[----:B------:R3:W-:Y:S01]  /*2df0*/  @UP1 UTMASTG.2D [UR4], [UR20] ;  /* 0x00000004140013b5 */ /* 0x0007e20008008000 */
[----:B------:R0:W-:Y:S01]  /*2e00*/  UTMACMDFLUSH ;  /* 0x00000000000079b7 */ /* 0x0001e20000000000 */
[----:B------:R-:W-:-:S04]  /*2e10*/  DEPBAR.LE SB0, 0x0 ;  /* 0x000080000000791a */ /* 0x000fc80000000000 */
[----:B------:R-:W-:Y:S08]  /*2e20*/  BAR.SYNC.DEFER_BLOCKING 0x0 ;  /* 0x0000000000007b1d */ /* 0x000ff00000010000 */
[----:B------:R-:W-:Y:S06]  /*2e30*/  BAR.SYNC.DEFER_BLOCKING 0x0 ;  /* 0x0000000000007b1d */ /* 0x000fec0000010000 */
[----:B---3--:R-:W-:Y:S05]  /*2e40*/  @P2 BRA `(.L_x_68) ;  /* 0x0000000000a02947 */ /* 0x008fea0003800000 */
[----:B------:R-:W2:Y:S01]  /*2e50*/  S2UR UR5, SR_CgaCtaId ;  /* 0x00000000000579c3 */ /* 0x000ea20000008800 */
[----:B------:R-:W-:Y:S01]  /*2e60*/  NOP ;  /* 0x0000000000007918 */ /* 0x000fe20000000000 */
[----:B------:R-:W-:Y:S01]  /*2e70*/  UMOV UR4, 0x50 ;  /* 0x0000005000047882 */ /* 0x000fe20000000000 */
[----:B------:R-:W-:Y:S02]  /*2e80*/  IMAD.U32 R0, RZ, RZ, UR23 ;  /* 0x00000017ff007e24 */ /* 0x000fe4000f8e00ff */
[----:B------:R-:W-:Y:S02]  /*2e90*/  IMAD.MOV.U32 R3, RZ, RZ, 0xff ;  /* 0x000000ffff037424 */ /* 0x000fe400078e00ff */
[----:B------:R-:W-:Y:S01]  /*2ea0*/  IMAD.MOV.U32 R7, RZ, RZ, 0x1 ;  /* 0x00000001ff077424 */ /* 0x000fe200078e00ff */
[----:B------:R-:W-:-:S04]  /*2eb0*/  LOP3.LUT R0, R0, 0xffff, RZ, 0xc0, !PT ;  /* 0x0000ffff00007812 */ /* 0x000fc800078ec0ff */
[----:B------:R-:W-:-:S05]  /*2ec0*/  SHF.R.U32.HI R0, RZ, 0x5, R0 ;  /* 0x00000005ff007819 */ /* 0x000fca0000011600 */
[----:B------:R-:W-:Y:S01]  /*2ed0*/  VIADD R2, R0, 0x10 ;  /* 0x0000001000027836 */ /* 0x000fe20000000000 */
[----:B------:R-:W-:Y:S01]  /*2ee0*/  SHF.L.U32 R0, R3, R0, RZ ;  /* 0x0000000003007219 */ /* 0x000fe200000006ff */
[----:B--2---:R-:W-:-:S03]  /*2ef0*/  ULEA UR6, UR5, UR4, 0x18 ;  /* 0x0000000405067291 */ /* 0x004fc6000f8ec0ff */
[----:B------:R-:W-:-:S04]  /*2f00*/  SHF.L.U32 R3, R7, R2, RZ ;  /* 0x0000000207037219 */ /* 0x000fc800000006ff */
[----:B------:R-:W-:Y:S02]  /*2f10*/  LOP3.LUT R0, R3, R0, RZ, 0xfc, !PT ;  /* 0x0000000003007212 */ /* 0x000fe400078efcff */
[----:B------:R-:W2:Y:S02]  /*2f20*/  LDS R5, [UR6] ;  /* 0x00000006ff057984 */ /* 0x000ea40008000800 */
[C---:B------:R-:W-:Y:S02]  /*2f30*/  LOP3.LUT R2, R0.reuse, 0xffff, RZ, 0xc0, !PT ;  /* 0x0000ffff00027812 */ /* 0x040fe400078ec0ff */
[----:B--2---:R-:W-:-:S04]  /*2f40*/  LOP3.LUT R3, R0, 0xffff, R5, 0x80, !PT ;  /* 0x0000ffff00037812 */ /* 0x004fc800078e8005 */
[----:B------:R-:W-:-:S13]  /*2f50*/  ISETP.NE.AND P0, PT, R3, R2, PT ;  /* 0x000000020300720c */ /* 0x000fda0003f05270 */
[----:B------:R-:W-:Y:S05]  /*2f60*/  @P0 BRA `(.L_x_69) ;  /* 0x0000000000500947 */ /* 0x000fea0003800000 */
[----:B------:R-:W-:Y:S02]  /*2f70*/  SHF.R.U32.HI R5, RZ, 0x10, R5 ;  /* 0x00000010ff057819 */ /* 0x000fe40000011605 */
[----:B------:R-:W-:-:S04]  /*2f80*/  SHF.R.U32.HI R2, RZ, 0x10, R0 ;  /* 0x00000010ff027819 */ /* 0x000fc80000011600 */
[----:B------:R-:W-:-:S04]  /*2f90*/  LOP3.LUT R5, R5, R2, RZ, 0xc0, !PT ;  /* 0x0000000205057212 */ /* 0x000fc800078ec0ff */
[----:B------:R-:W-:-:S13]  /*2fa0*/  ISETP.NE.AND P0, PT, R5, R2, PT ;  /* 0x000000020500720c */ /* 0x000fda0003f05270 */
[----:B------:R-:W-:Y:S05]  /*2fb0*/  @P0 BRA `(.L_x_70) ;  /* 0x0000000000300947 */ /* 0x000fea0003800000 */
[----:B------:R-:W-:Y:S01]  /*2fc0*/  R2UR UR4, R0 ;  /* 0x00000000000472ca */ /* 0x000fe200000e0000 */
[----:B------:R-:W-:Y:S01]  /*2fd0*/  VOTEU.ANY UR5, UPT, PT ;  /* 0x0000000000057886 */ /* 0x000fe200038e0100 */
[----:B------:R-:W2:Y:S01]  /*2fe0*/  S2R R0, SR_LANEID ;  /* 0x0000000000007919 */ /* 0x000ea20000000000 */
[----:B------:R-:W-:-:S10]  /*2ff0*/  UFLO.U32 UR5, UR5 ;  /* 0x00000005000572bd */ /* 0x000fd400080e0000 */
[----:B------:R-:W-:-:S06]  /*3000*/  ULOP3.LUT UR4, URZ, UR4, URZ, 0x33, !UPT ;  /* 0x00000004ff047292 */ /* 0x000fcc000f8e33ff */
[----:B------:R-:W-:-:S04]  /*3010*/  IMAD.U32 R2, RZ, RZ, UR4 ;  /* 0x00000004ff027e24 */ /* 0x000fc8000f8e00ff */
[----:B------:R-:W3:Y:S02]  /*3020*/  REDUX UR7, R2 ;  /* 0x00000000020773c4 */ /* 0x000ee40000000000 */
[----:B------:R4:W-:Y:S01]  /*3030*/  UTCATOMSWS.AND URZ, UR4 ;  /* 0x0000000400ff79e3 */ /* 0x0009e20008000000 */
[----:B--2---:R-:W-:Y:S01]  /*3040*/  ISETP.EQ.U32.AND P0, PT, R0, UR5, PT ;  /* 0x0000000500007c0c */ /* 0x004fe2000bf02070 */
[----:B---3--:R-:W-:-:S12]  /*3050*/  IMAD.U32 R0, RZ, RZ, UR7 ;  /* 0x00000007ff007e24 */ /* 0x008fd8000f8e00ff */
[----:B------:R4:W-:Y:S01]  /*3060*/  @P0 ATOMS.AND RZ, [UR6], R0 ;  /* 0x00000000ffff098c */ /* 0x0009e2000a800006 */
[----:B------:R-:W-:Y:S05]  /*3070*/  BRA `(.L_x_68) ;  /* 0x0000000000147947 */ /* 0x000fea0003800000 */
.L_x_70:
[----:B------:R-:W-:-:S07]  /*3080*/  MOV R2, 0x30a0 ;  /* 0x000030a000027802 */ /* 0x000fce0000000f00 */
[----:B-1----:R-:W-:Y:S05]  /*3090*/  CALL.REL.NOINC `($__internal_0_$__cuda_sm10x_tcgen05_guardrail_trap_col_being_dealloced_not_returned_by_alloc) ;  /* 0x0000000000447944 */ /* 0x002fea0003c00000 */
[----:B------:R-:W-:Y:S05]  /*30a0*/  BRA `(.L_x_68) ;  /* 0x0000000000087947 */ /* 0x000fea0003800000 */
.L_x_69:
[----:B------:R-:W-:-:S07]  /*30b0*/  MOV R2, 0x30d0 ;  /* 0x000030d000027802 */ /* 0x000fce0000000f00 */
[----:B-1----:R-:W-:Y:S05]  /*30c0*/  CALL.REL.NOINC `($__internal_2_$__cuda_sm10x_tcgen05_guardrail_trap_unallocated_columns_being_dealloced) ;  /* 0x0000000000507944 */ /* 0x002fea0003c00000 */
.L_x_68:
[----:B------:R-:W-:Y:S01]  /*30d0*/  NOP ;  /* 0x0000000000007918 */ /* 0x000fe20000000000 */
[----:B----4-:R-:W-:Y:S05]  /*30e0*/  EXIT ;  /* 0x000000000000794d */ /* 0x010fea0003800000 */
.L_x_57:
[----:B------:R-:W2:Y:S02]  /*30f0*/  SYNCS.PHASECHK.TRANS64.TRYWAIT P0, [UR8+0x18000], RZ ;  /* 0x018000ffff0075a7 */ /* 0x000ea40008001108 */
[----:B--2---:R-:W-:Y:S05]  /*3100*/  @!P0 BRA `(.L_x_57) ;  /* 0xfffffffc00f88947 */ /* 0x004fea000383ffff */
[----:B------:R-:W-:Y:S05]  /*3110*/  BRA `(.L_x_71) ;  /* 0xffffffe800447947 */ /* 0x000fea000383ffff */
.L_x_59:
[----:B------:R-:W2:Y:S02]  /*3120*/  SYNCS.PHASECHK.TRANS64.TRYWAIT P1, [UR8+0x18010], RZ ;  /* 0x018010ffff0075a7 */ /* 0x000ea40008021108 */
[----:B--2---:R-:W-:Y:S05]  /*3130*/  @!P1 BRA `(.L_x_59) ;  /* 0xfffffffc00f89947 */ /* 0x004fea000383ffff */
[----:B------:R-:W-:Y:S05]  /*3140*/  BRA `(.L_x_72) ;  /* 0xffffffe800e07947 */ /* 0x000fea000383ffff */
.L_x_60:
[----:B------:R-:W3:Y:S02]  /*3150*/  SYNCS.PHASECHK.TRANS64.TRYWAIT P0, [UR28+0x18000], R3 ;  /* 0x01800003ff0075a7 */ /* 0x000ee4000800111c */
[----:B---3--:R-:W-:Y:S05]  /*3160*/  @!P0 BRA `(.L_x_60) ;  /* 0xfffffffc00f88947 */ /* 0x008fea000383ffff */
[----:B------:R-:W-:Y:S05]  /*3170*/  BRA `(.L_x_73) ;  /* 0xffffffec00607947 */ /* 0x000fea000383ffff */
.L_x_62:
[----:B------:R-:W3:Y:S02]  /*3180*/  SYNCS.PHASECHK.TRANS64.TRYWAIT P0, [UR28+0x18010], R3 ;  /* 0x01801003ff0075a7 */ /* 0x000ee4000800111c */
[----:B---3--:R-:W-:Y:S05]  /*3190*/  @!P0 BRA `(.L_x_62) ;  /* 0xfffffffc00f88947 */ /* 0x008fea000383ffff */
[----:B------:R-:W-:Y:S05]  /*31a0*/  BRA `(.L_x_74) ;  /* 0xfffffff000087947 */ /* 0x000fea000383ffff */
        .weak           $__internal_0_$__cuda_sm10x_tcgen05_guardrail_trap_col_being_dealloced_not_returned_by_alloc
        .type           $__internal_0_$__cuda_sm10x_tcgen05_guardrail_trap_col_being_dealloced_not_returned_by_alloc,@function
        .size           $__internal_0_$__cuda_sm10x_tcgen05_guardrail_trap_col_being_dealloced_not_returned_by_alloc,($__internal_1_$__cuda_sm10x_tcgen05_guardrail_trap_phase_invalid_during_alloc - $__internal_0_$__cuda_sm10x_tcgen05_guardrail_trap_col_being_dealloced_not_returned_by_alloc)
$__internal_0_$__cuda_sm10x_tcgen05_guardrail_trap_col_being_dealloced_not_returned_by_alloc:
[----:B------:R-:W-:Y:S05]  /*31b0*/  BPT.TRAP 0x1 ;  /* 0x000000040000795c */ /* 0x000fea0000300000 */
[----:B------:R-:W-:-:S04]  /*31c0*/  IMAD.MOV.U32 R3, RZ, RZ, 0x0 ;  /* 0x00000000ff037424 */ /* 0x000fc800078e00ff */
[----:B------:R-:W-:Y:S05]  /*31d0*/  RET.REL.NODEC R2 `(gluon_tcgen05) ;  /* 0xffffffcc02887950 */ /* 0x000fea0003c3ffff */
        .weak           $__internal_1_$__cuda_sm10x_tcgen05_guardrail_trap_phase_invalid_during_alloc
        .type           $__internal_1_$__cuda_sm10x_tcgen05_guardrail_trap_phase_invalid_during_alloc,@function
        .size           $__internal_1_$__cuda_sm10x_tcgen05_guardrail_trap_phase_invalid_during_alloc,($__internal_2_$__cuda_sm10x_tcgen05_guardrail_trap_unallocated_columns_being_dealloced - $__internal_1_$__cuda_sm10x_tcgen05_guardrail_trap_phase_invalid_during_alloc)
$__internal_1_$__cuda_sm10x_tcgen05_guardrail_trap_phase_invalid_during_alloc:
[----:B------:R-:W-:Y:S05]  /*31e0*/  BPT.TRAP 0x1 ;  /* 0x000000040000795c */ /* 0x000fea0000300000 */
[----:B------:R-:W-:-:S04]  /*31f0*/  IMAD.MOV.U32 R3, RZ, RZ, 0x0 ;  /* 0x00000000ff037424 */ /* 0x000fc800078e00ff */
[----:B------:R-:W-:Y:S05]  /*3200*/  RET.REL.NODEC R2 `(gluon_tcgen05) ;  /* 0xffffffcc027c7950 */ /* 0x000fea0003c3ffff */
        .weak           $__internal_2_$__cuda_sm10x_tcgen05_guardrail_trap_unallocated_columns_being_dealloced
        .type           $__internal_2_$__cuda_sm10x_tcgen05_guardrail_trap_unallocated_columns_being_dealloced,@function
        .size           $__internal_2_$__cuda_sm10x_tcgen05_guardrail_trap_unallocated_columns_being_dealloced,(.L_x_78 - $__internal_2_$__cuda_sm10x_tcgen05_guardrail_trap_unallocated_columns_being_dealloced)
$__internal_2_$__cuda_sm10x_tcgen05_guardrail_trap_unallocated_columns_being_dealloced:
[----:B------:R-:W-:Y:S05]  /*3210*/  BPT.TRAP 0x1 ;  /* 0x000000040000795c */ /* 0x000fea0000300000 */
[----:B------:R-:W-:-:S04]  /*3220*/  IMAD.MOV.U32 R3, RZ, RZ, 0x0 ;  /* 0x00000000ff037424 */ /* 0x000fc800078e00ff */
[----:B------:R-:W-:Y:S05]  /*3230*/  RET.REL.NODEC R2 `(gluon_tcgen05) ;  /* 0xffffffcc02707950 */ /* 0x000fea0003c3ffff */
.L_x_75:
[----:B------:R-:W-:-:S00]  /*3240*/  BRA `(.L_x_75) ;  /* 0xfffffffc00fc7947 */ /* 0x000fc0000383ffff */
[----:B------:R-:W-:-:S00]  /*3250*/  NOP ;  /* 0x0000000000007918 */ /* 0x000fc00000000000 */
        /* <DEDUP_REMOVED lines=10> */
.L_x_78:


//--------------------- .nv.shared.gluon_tcgen05  --------------------------
	.section	.nv.shared.gluon_tcgen05,"aw",@nobits
	.sectionflags	@""
	.align	16
	.zero		1024


//--------------------- .nv.shared.reserved.0     --------------------------
	.section	.nv.shared.reserved.0,"aw",@nobits
	.align	8
	.weak		__nv_reservedSMEM_offset_0_alias
	.size		__nv_reservedSMEM_offset_0_alias, 0, 64
	.other		__nv_reservedSMEM_offset_0_alias,@"STO_CUDA_RESERVED_SHARED STV_DEFAULT"
__nv_reservedSMEM_offset_0_alias:
	.zero		0
.nv.shared.reserved.0:
	.zero		64
	.weak		__nv_reservedSMEM_allocation_phase
	.type		__nv_reservedSMEM_allocation_phase,@object
	.size		__nv_reservedSMEM_allocation_phase,(.L_0 - __nv_reservedSMEM_allocation_phase)
__nv_reservedSMEM_allocation_phase:
	.zero		1
.L_0:
	.zero		7
	.weak		__nv_reservedSMEM_devtool_atexit_pc
	.type		__nv_reservedSMEM_devtool_atexit_pc,@object
	.size		__nv_reservedSMEM_devtool_atexit_pc,(__nv_reservedSMEM_allocation_mask - __nv_reservedSMEM_devtool_atexit_pc)
__nv_reservedSMEM_devtool_atexit_pc:
	.zero		8
	.weak		__nv_reservedSMEM_allocation_mask
	.type		__nv_reservedSMEM_allocation_mask,@object
	.size		__nv_reservedSMEM_allocation_mask,(.L_2 - __nv_reservedSMEM_allocation_mask)
__nv_reservedSMEM_allocation_mask:
	.zero		4
.L_2:


//--------------------- .nv.constant0.gluon_tcgen05 --------------------------
	.section	.nv.constant0.gluon_tcgen05,"a",@progbits
	.sectionflags	@""
	.align	4
.nv.constant0.gluon_tcgen05:
	.zero		976


//--------------------- SYMBOLS --------------------------

	.type		.nv.reservedSmem.offset0,@object
	.size		.nv.reservedSmem.offset0,0x4
	.type		.nv.reservedSmem.cap,@object
	.size		.nv.reservedSmem.cap,0x4
